	.headerflags	@"EF_CUDA_TEXMODE_UNIFIED EF_CUDA_64BIT_ADDRESS EF_CUDA_ACCELERATORS EF_CUDA_SM90 EF_CUDA_VIRTUAL_SM(EF_CUDA_SM90)"
	.elftype	@"ET_EXEC"


//--------------------- .nv.info                  --------------------------
	.section	.nv.info,"",@"SHT_CUDA_INFO"
	.align	4


	//----- nvinfo : EIATTR_REGCOUNT
	.align		4
        /*0000*/ 	.byte	0x04, 0x2f
        /*0002*/ 	.short	(.L_1 - .L_0)
	.align		4
.L_0:
        /*0004*/ 	.word	index@(triton_poi_fused_max_pool2d_with_indices_33)
        /*0008*/ 	.word	0x000000ad


	//----- nvinfo : EIATTR_MIN_STACK_SIZE
	.align		4
.L_1:
        /*000c*/ 	.byte	0x04, 0x12
        /*000e*/ 	.short	(.L_3 - .L_2)
	.align		4
.L_2:
        /*0010*/ 	.word	index@(triton_poi_fused_max_pool2d_with_indices_33)
        /*0014*/ 	.word	0x00000000


	//----- nvinfo : EIATTR_FRAME_SIZE
	.align		4
.L_3:
        /*0018*/ 	.byte	0x04, 0x11
        /*001a*/ 	.short	(.L_5 - .L_4)
	.align		4
.L_4:
        /*001c*/ 	.word	index@(triton_poi_fused_max_pool2d_with_indices_33)
        /*0020*/ 	.word	0x00000000


	//----- nvinfo : EIATTR_MIN_STACK_SIZE
	.align		4
.L_5:
        /*0024*/ 	.byte	0x04, 0x12
        /*0026*/ 	.short	(.L_7 - .L_6)
	.align		4
.L_6:
        /*0028*/ 	.word	index@(triton_poi_fused_max_pool2d_with_indices_33)
        /*002c*/ 	.word	0x00000000
.L_7:


//--------------------- .nv.info.triton_poi_fused_max_pool2d_with_indices_33 --------------------------
	.section	.nv.info.triton_poi_fused_max_pool2d_with_indices_33,"",@"SHT_CUDA_INFO"
	.sectionflags	@""
	.align	4


	//----- nvinfo : EIATTR_CUDA_API_VERSION
	.align		4
        /*0000*/ 	.byte	0x04, 0x37
        /*0002*/ 	.short	(.L_9 - .L_8)
.L_8:
        /*0004*/ 	.word	0x0000007c


	//----- nvinfo : EIATTR_KPARAM_INFO
	.align		4
.L_9:
        /*0008*/ 	.byte	0x04, 0x17
        /*000a*/ 	.short	(.L_11 - .L_10)
.L_10:
        /*000c*/ 	.word	0x00000000
        /*0010*/ 	.short	0x0004
        /*0012*/ 	.short	0x001c
        /*0014*/ 	.byte	0x00, 0xf0, 0x11, 0x00


	//----- nvinfo : EIATTR_KPARAM_INFO
	.align		4
.L_11:
        /*0018*/ 	.byte	0x04, 0x17
        /*001a*/ 	.short	(.L_13 - .L_12)
.L_12:
        /*001c*/ 	.word	0x00000000
        /*0020*/ 	.short	0x0003
        /*0022*/ 	.short	0x0018
        /*0024*/ 	.byte	0x00, 0xf0, 0x11, 0x00


	//----- nvinfo : EIATTR_KPARAM_INFO
	.align		4
.L_13:
        /*0028*/ 	.byte	0x04, 0x17
        /*002a*/ 	.short	(.L_15 - .L_14)
.L_14:
        /*002c*/ 	.word	0x00000000
        /*0030*/ 	.short	0x0002
        /*0032*/ 	.short	0x0010
        /*0034*/ 	.byte	0x00, 0xf4, 0x21, 0x00


	//----- nvinfo : EIATTR_KPARAM_INFO
	.align		4
.L_15:
        /*0038*/ 	.byte	0x04, 0x17
        /*003a*/ 	.short	(.L_17 - .L_16)
.L_16:
        /*003c*/ 	.word	0x00000000
        /*0040*/ 	.short	0x0001
        /*0042*/ 	.short	0x0008
        /*0044*/ 	.byte	0x00, 0xf4, 0x21, 0x00


	//----- nvinfo : EIATTR_KPARAM_INFO
	.align		4
.L_17:
        /*0048*/ 	.byte	0x04, 0x17
        /*004a*/ 	.short	(.L_19 - .L_18)
.L_18:
        /*004c*/ 	.word	0x00000000
        /*0050*/ 	.short	0x0000
        /*0052*/ 	.short	0x0000
        /*0054*/ 	.byte	0x00, 0xf4, 0x21, 0x00


	//----- nvinfo : EIATTR_SPARSE_MMA_MASK
	.align		4
.L_19:
        /*0058*/ 	.byte	0x03, 0x50
        /*005a*/ 	.short	0x0000


	//----- nvinfo : EIATTR_MAXREG_COUNT
	.align		4
        /*005c*/ 	.byte	0x03, 0x1b
        /*005e*/ 	.short	0x00ff


	//----- nvinfo : EIATTR_EXIT_INSTR_OFFSETS
	.align		4
        /*0060*/ 	.byte	0x04, 0x1c
        /*0062*/ 	.short	(.L_21 - .L_20)


	//   ....[0]....
.L_20:
        /*0064*/ 	.word	0x00005e40


	//   ....[1]....
        /*0068*/ 	.word	0x00005e60


	//----- nvinfo : EIATTR_REQNTID
	.align		4
.L_21:
        /*006c*/ 	.byte	0x04, 0x10
        /*006e*/ 	.short	(.L_23 - .L_22)
.L_22:
        /*0070*/ 	.word	0x00000100
        /*0074*/ 	.word	0x00000001
        /*0078*/ 	.word	0x00000001


	//----- nvinfo : EIATTR_CBANK_PARAM_SIZE
	.align		4
.L_23:
        /*007c*/ 	.byte	0x03, 0x19
        /*007e*/ 	.short	0x0020


	//----- nvinfo : EIATTR_PARAM_CBANK
	.align		4
        /*0080*/ 	.byte	0x04, 0x0a
        /*0082*/ 	.short	(.L_25 - .L_24)
	.align		4
.L_24:
        /*0084*/ 	.word	index@(.nv.constant0.triton_poi_fused_max_pool2d_with_indices_33)
        /*0088*/ 	.short	0x0210
        /*008a*/ 	.short	0x0020


	//----- nvinfo : EIATTR_SW_WAR
	.align		4
.L_25:
        /*008c*/ 	.byte	0x04, 0x36
        /*008e*/ 	.short	(.L_27 - .L_26)
.L_26:
        /*0090*/ 	.word	0x00000008
.L_27:


//--------------------- .nv.callgraph             --------------------------
	.section	.nv.callgraph,"",@"SHT_CUDA_CALLGRAPH"
	.align	4
	.sectionentsize	8
	.align		4
        /*0000*/ 	.word	0x00000000
	.align		4
        /*0004*/ 	.word	0xffffffff
	.align		4
        /*0008*/ 	.word	0x00000000
	.align		4
        /*000c*/ 	.word	0xfffffffe
	.align		4
        /*0010*/ 	.word	0x00000000
	.align		4
        /*0014*/ 	.word	0xfffffffd
	.align		4
        /*0018*/ 	.word	0x00000000
	.align		4
        /*001c*/ 	.word	0xfffffffc


//--------------------- .text.triton_poi_fused_max_pool2d_with_indices_33 --------------------------
	.section	.text.triton_poi_fused_max_pool2d_with_indices_33,"ax",@progbits
	.sectionflags	@"SHF_BARRIERS=1"
	.align	128
        .global         triton_poi_fused_max_pool2d_with_indices_33
        .type           triton_poi_fused_max_pool2d_with_indices_33,@function
        .size           triton_poi_fused_max_pool2d_with_indices_33,(.L_x_1 - triton_poi_fused_max_pool2d_with_indices_33)
        .other          triton_poi_fused_max_pool2d_with_indices_33,@"STO_CUDA_ENTRY STV_DEFAULT"
triton_poi_fused_max_pool2d_with_indices_33:
.text.triton_poi_fused_max_pool2d_with_indices_33:
[----:B------:R-:W0:Y:S01]  /*0000*/  LDC R1, c[0x0][0x28] ;  /* 0x00000a00ff017b82 */ /* 0x000e220000000800 */
[----:B------:R-:W1:Y:S07]  /*0010*/  S2R R2, SR_TID.X ;  /* 0x0000000000027919 */ /* 0x000e6e0000002100 */
[----:B------:R-:W2:Y:S01]  /*0020*/  S2UR UR4, SR_CTAID.Y ;  /* 0x00000000000479c3 */ /* 0x000ea20000002600 */
[----:B------:R-:W-:Y:S02]  /*0030*/  CS2R R16, SRZ ;  /* 0x0000000000107805 */ /* 0x000fe4000001ff00 */
[----:B------:R-:W-:Y:S01]  /*0040*/  CS2R R18, SRZ ;  /* 0x0000000000127805 */ /* 0x000fe2000001ff00 */
[----:B------:R-:W3:Y:S01]  /*0050*/  S2R R11, SR_CTAID.X ;  /* 0x00000000000b7919 */ /* 0x000ee20000002500 */
[----:B------:R-:W-:-:S02]  /*0060*/  CS2R R28, SRZ ;  /* 0x00000000001c7805 */ /* 0x000fc4000001ff00 */
[----:B------:R-:W-:Y:S01]  /*0070*/  CS2R R30, SRZ ;  /* 0x00000000001e7805 */ /* 0x000fe2000001ff00 */
[----:B------:R-:W-:Y:S01]  /*0080*/  ULDC.64 UR8, c[0x0][0x208] ;  /* 0x0000820000087ab9 */ /* 0x000fe20000000a00 */
[----:B------:R-:W4:Y:S01]  /*0090*/  LDC.64 R8, c[0x0][0x210] ;  /* 0x00008400ff087b82 */ /* 0x000f220000000a00 */
[----:B--2---:R-:W-:Y:S01]  /*00a0*/  USHF.L.U32 UR4, UR4, 0x6, URZ ;  /* 0x0000000604047899 */ /* 0x004fe2000800063f */
[----:B-1----:R-:W-:-:S04]  /*00b0*/  SHF.R.U32.HI R0, RZ, 0x2, R2 ;  /* 0x00000002ff007819 */ /* 0x002fc80000011602 */
[----:B------:R-:W-:Y:S01]  /*00c0*/  SGXT.U32 R0, R0, 0x6 ;  /* 0x000000060000781a */ /* 0x000fe20000000000 */
[----:B---3--:R-:W-:-:S03]  /*00d0*/  IMAD.SHL.U32 R11, R11, 0x40, RZ ;  /* 0x000000400b0b7824 */ /* 0x008fc600078e00ff */
[----:B------:R-:W-:-:S05]  /*00e0*/  LOP3.LUT R0, R0, UR4, RZ, 0xfc, !PT ;  /* 0x0000000400007c12 */ /* 0x000fca000f8efcff */
[----:B------:R-:W-:-:S05]  /*00f0*/  IMAD.HI R3, R0, 0x78787879, RZ ;  /* 0x7878787900037827 */ /* 0x000fca00078e02ff */
[----:B------:R-:W-:-:S04]  /*0100*/  SHF.R.U32.HI R4, RZ, 0x1f, R3 ;  /* 0x0000001fff047819 */ /* 0x000fc80000011603 */
[----:B------:R-:W-:Y:S01]  /*0110*/  LEA.HI.SX32 R5, R3, R4, 0x1d ;  /* 0x0000000403057211 */ /* 0x000fe200078feaff */
[----:B------:R-:W-:-:S04]  /*0120*/  IMAD.HI R3, R0, 0x71625345, RZ ;  /* 0x7162534500037827 */ /* 0x000fc800078e02ff */
[----:B------:R-:W-:Y:S01]  /*0130*/  IMAD.HI R4, R5, 0x78787879, RZ ;  /* 0x7878787905047827 */ /* 0x000fe200078e02ff */
[----:B------:R-:W-:-:S04]  /*0140*/  SHF.R.U32.HI R6, RZ, 0x1f, R3 ;  /* 0x0000001fff067819 */ /* 0x000fc80000011603 */
[----:B------:R-:W-:Y:S02]  /*0150*/  SHF.R.U32.HI R7, RZ, 0x1f, R4 ;  /* 0x0000001fff077819 */ /* 0x000fe40000011604 */
[----:B------:R-:W-:Y:S01]  /*0160*/  LEA.HI.SX32 R6, R3, R6, 0x19 ;  /* 0x0000000603067211 */ /* 0x000fe200078fcaff */
[----:B------:R-:W-:Y:S01]  /*0170*/  IMAD R3, R5, -0x11, R0 ;  /* 0xffffffef05037824 */ /* 0x000fe200078e0200 */
[----:B------:R-:W-:Y:S01]  /*0180*/  LEA.HI R10, R4, R7, RZ, 0x1d ;  /* 0x00000007040a7211 */ /* 0x000fe200078fe8ff */
[----:B------:R-:W-:Y:S02]  /*0190*/  IMAD.SHL.U32 R4, R2, 0x10, RZ ;  /* 0x0000001002047824 */ /* 0x000fe400078e00ff */
[----:B------:R-:W-:Y:S02]  /*01a0*/  IMAD R3, R3, 0x240, RZ ;  /* 0x0000024003037824 */ /* 0x000fe400078e02ff */
[----:B------:R-:W-:Y:S02]  /*01b0*/  IMAD R10, R10, -0x11, R5 ;  /* 0xffffffef0a0a7824 */ /* 0x000fe400078e0205 */
[----:B------:R-:W-:Y:S01]  /*01c0*/  IMAD R20, R6, 0x56220, R3 ;  /* 0x0005622006147824 */ /* 0x000fe200078e0203 */
[----:B------:R-:W-:-:S03]  /*01d0*/  LOP3.LUT R3, R11, 0x30, R4, 0xf8, !PT ;  /* 0x000000300b037812 */ /* 0x000fc600078ef804 */
[----:B------:R-:W-:Y:S01]  /*01e0*/  VIADD R42, R20, 0x120 ;  /* 0x00000120142a7836 */ /* 0x000fe20000000000 */
[C---:B------:R-:W-:Y:S01]  /*01f0*/  ISETP.GE.AND P0, PT, R3.reuse, 0x120, PT ;  /* 0x000001200300780c */ /* 0x040fe20003f06270 */
[C---:B------:R-:W-:Y:S02]  /*0200*/  IMAD.IADD R5, R3.reuse, 0x1, R20 ;  /* 0x0000000103057824 */ /* 0x040fe400078e0214 */
[----:B------:R-:W-:Y:S01]  /*0210*/  IMAD.IADD R7, R3, 0x1, R42 ;  /* 0x0000000103077824 */ /* 0x000fe200078e022a */
[----:B------:R-:W-:Y:S01]  /*0220*/  ISETP.LT.AND P0, PT, R0, 0x484, !P0 ;  /* 0x000004840000780c */ /* 0x000fe20004701270 */
[C---:B------:R-:W-:Y:S02]  /*0230*/  IMAD R5, R10.reuse, 0x4ec0, R5 ;  /* 0x00004ec00a057824 */ /* 0x040fe400078e0205 */
[----:B------:R-:W-:Y:S02]  /*0240*/  IMAD R7, R10, 0x4ec0, R7 ;  /* 0x00004ec00a077824 */ /* 0x000fe400078e0207 */
[----:B----4-:R-:W-:-:S04]  /*0250*/  IMAD.WIDE R4, R5, 0x4, R8 ;  /* 0x0000000405047825 */ /* 0x010fc800078e0208 */
[----:B------:R-:W-:-:S04]  /*0260*/  IMAD.WIDE R6, R7, 0x4, R8 ;  /* 0x0000000407067825 */ /* 0x000fc800078e0208 */
[----:B------:R1:W2:Y:S01]  /*0270*/  @P0 LDG.E.EL.128 R16, desc[UR8][R4.64] ;  /* 0x0000000804100981 */ /* 0x0002a2000c2e1d00 */
[----:B------:R-:W-:-:S03]  /*0280*/  VIADD R38, R20, 0x240 ;  /* 0x0000024014267836 */ /* 0x000fc60000000000 */
[----:B------:R-:W2:Y:S01]  /*0290*/  @P0 LDG.E.EL.128 R28, desc[UR8][R6.64] ;  /* 0x00000008061c0981 */ /* 0x000ea2000c2e1d00 */
[----:B------:R-:W-:Y:S01]  /*02a0*/  IMAD.IADD R13, R3, 0x1, R38 ;  /* 0x00000001030d7824 */ /* 0x000fe200078e0226 */
[----:B------:R-:W-:Y:S02]  /*02b0*/  CS2R R24, SRZ ;  /* 0x0000000000187805 */ /* 0x000fe4000001ff00 */
[----:B------:R-:W-:Y:S01]  /*02c0*/  CS2R R26, SRZ ;  /* 0x00000000001a7805 */ /* 0x000fe2000001ff00 */
[----:B------:R-:W-:-:S04]  /*02d0*/  IMAD R13, R10, 0x4ec0, R13 ;  /* 0x00004ec00a0d7824 */ /* 0x000fc800078e020d */
[----:B------:R-:W-:-:S05]  /*02e0*/  IMAD.WIDE R12, R13, 0x4, R8 ;  /* 0x000000040d0c7825 */ /* 0x000fca00078e0208 */
[----:B------:R3:W4:Y:S01]  /*02f0*/  @P0 LDG.E.EL.128 R24, desc[UR8][R12.64] ;  /* 0x000000080c180981 */ /* 0x000722000c2e1d00 */
[----:B------:R-:W-:Y:S01]  /*0300*/  VIADD R40, R20, 0x2760 ;  /* 0x0000276014287836 */ /* 0x000fe20000000000 */
[----:B------:R-:W-:-:S03]  /*0310*/  CS2R R14, SRZ ;  /* 0x00000000000e7805 */ /* 0x000fc6000001ff00 */
[----:B-1----:R-:W-:-:S04]  /*0320*/  IMAD.IADD R5, R3, 0x1, R40 ;  /* 0x0000000103057824 */ /* 0x002fc800078e0228 */
[----:B------:R-:W-:Y:S01]  /*0330*/  IMAD R5, R10, 0x4ec0, R5 ;  /* 0x00004ec00a057824 */ /* 0x000fe200078e0205 */
[----:B---3--:R-:W-:-:S03]  /*0340*/  CS2R R12, SRZ ;  /* 0x00000000000c7805 */ /* 0x008fc6000001ff00 */
[----:B------:R-:W-:-:S05]  /*0350*/  IMAD.WIDE R4, R5, 0x4, R8 ;  /* 0x0000000405047825 */ /* 0x000fca00078e0208 */
[----:B------:R1:W3:Y:S01]  /*0360*/  @P0 LDG.E.EL.128 R12, desc[UR8][R4.64] ;  /* 0x00000008040c0981 */ /* 0x0002e2000c2e1d00 */
[----:B------:R-:W-:-:S04]  /*0370*/  VIADD R36, R20, 0x2880 ;  /* 0x0000288014247836 */ /* 0x000fc80000000000 */
[----:B-1----:R-:W-:-:S04]  /*0380*/  IMAD.IADD R5, R3, 0x1, R36 ;  /* 0x0000000103057824 */ /* 0x002fc800078e0224 */
[----:B------:R-:W-:-:S04]  /*0390*/  IMAD R5, R10, 0x4ec0, R5 ;  /* 0x00004ec00a057824 */ /* 0x000fc800078e0205 */
[----:B------:R-:W-:Y:S01]  /*03a0*/  IMAD.WIDE R4, R5, 0x4, R8 ;  /* 0x0000000405047825 */ /* 0x000fe200078e0208 */
[----:B--2---:R-:W-:Y:S02]  /*03b0*/  FSETP.GT.AND P6, PT, R31, R19, PT ;  /* 0x000000131f00720b */ /* 0x004fe40003fc4000 */
[----:B------:R-:W-:Y:S02]  /*03c0*/  FSETP.GT.AND P5, PT, R29, R17, PT ;  /* 0x000000111d00720b */ /* 0x000fe40003fa4000 */
[----:B------:R-:W-:Y:S02]  /*03d0*/  FSETP.NAN.AND P1, PT, R31, R31, PT ;  /* 0x0000001f1f00720b */ /* 0x000fe40003f28000 */
[----:B------:R-:W-:Y:S02]  /*03e0*/  FSETP.GT.AND P3, PT, R28, R16, PT ;  /* 0x000000101c00720b */ /* 0x000fe40003f64000 */
[----:B------:R-:W-:Y:S02]  /*03f0*/  FSETP.GT.AND P4, PT, R30, R18, PT ;  /* 0x000000121e00720b */ /* 0x000fe40003f84000 */
[----:B------:R-:W-:-:S02]  /*0400*/  FSETP.NAN.AND P2, PT, R28, R28, PT ;  /* 0x0000001c1c00720b */ /* 0x000fc40003f48000 */
[----:B------:R-:W-:Y:S02]  /*0410*/  P2R R47, PR, RZ, 0x8 ;  /* 0x00000008ff2f7803 */ /* 0x000fe40000000000 */
[----:B------:R-:W-:Y:S02]  /*0420*/  @!P6 SEL R31, R31, R19, P1 ;  /* 0x000000131f1fe207 */ /* 0x000fe40000800000 */
[C---:B------:R-:W-:Y:S01]  /*0430*/  FSETP.NAN.AND P1, PT, R29.reuse, R29, PT ;  /* 0x0000001d1d00720b */ /* 0x040fe20003f28000 */
[----:B------:R-:W-:Y:S01]  /*0440*/  VIADD R22, R20, 0x4fe0 ;  /* 0x00004fe014167836 */ /* 0x000fe20000000000 */
[----:B------:R-:W-:Y:S02]  /*0450*/  CS2R R6, SRZ ;  /* 0x0000000000067805 */ /* 0x000fe4000001ff00 */
[----:B------:R-:W-:Y:S02]  /*0460*/  @!P3 SEL R28, R28, R16, P2 ;  /* 0x000000101c1cb207 */ /* 0x000fe40001000000 */
[----:B------:R-:W-:-:S02]  /*0470*/  @!P5 SEL R29, R29, R17, P1 ;  /* 0x000000111d1dd207 */ /* 0x000fc40000800000 */
[C---:B------:R-:W-:Y:S02]  /*0480*/  FSETP.NAN.AND P1, PT, R30.reuse, R30, PT ;  /* 0x0000001e1e00720b */ /* 0x040fe40003f28000 */
[----:B------:R-:W-:Y:S02]  /*0490*/  CS2R R16, SRZ ;  /* 0x0000000000107805 */ /* 0x000fe4000001ff00 */
[-C--:B----4-:R-:W-:Y:S02]  /*04a0*/  FSETP.GEU.AND P3, PT, R31, R27.reuse, PT ;  /* 0x0000001b1f00720b */ /* 0x090fe40003f6e000 */
[----:B------:R-:W-:Y:S02]  /*04b0*/  @!P4 SEL R30, R30, R18, P1 ;  /* 0x000000121e1ec207 */ /* 0x000fe40000800000 */
[----:B------:R-:W-:Y:S02]  /*04c0*/  CS2R R18, SRZ ;  /* 0x0000000000127805 */ /* 0x000fe4000001ff00 */
[----:B------:R-:W-:-:S02]  /*04d0*/  FSETP.NAN.AND P1, PT, R27, R27, PT ;  /* 0x0000001b1b00720b */ /* 0x000fc40003f28000 */
[-C--:B------:R-:W-:Y:S02]  /*04e0*/  FSETP.GEU.AND P2, PT, R30, R26.reuse, PT ;  /* 0x0000001a1e00720b */ /* 0x080fe40003f4e000 */
[----:B------:R-:W-:Y:S01]  /*04f0*/  LOP3.LUT R37, R3, 0xc, RZ, 0xfc, !PT ;  /* 0x0000000c03257812 */ /* 0x000fe200078efcff */
[----:B------:R1:W2:Y:S01]  /*0500*/  @P0 LDG.E.EL.128 R16, desc[UR8][R4.64] ;  /* 0x0000000804100981 */ /* 0x0002a2000c2e1d00 */
[----:B------:R-:W-:Y:S02]  /*0510*/  P2R R53, PR, RZ, 0x4 ;  /* 0x00000004ff357803 */ /* 0x000fe40000000000 */
[----:B------:R-:W-:Y:S02]  /*0520*/  P2R R55, PR, RZ, 0x8 ;  /* 0x00000008ff377803 */ /* 0x000fe40000000000 */
[----:B------:R-:W-:Y:S02]  /*0530*/  @P3 SEL R27, R27, R31, P1 ;  /* 0x0000001f1b1b3207 */ /* 0x000fe40000800000 */
[----:B------:R-:W-:-:S02]  /*0540*/  FSETP.NAN.AND P1, PT, R26, R26, PT ;  /* 0x0000001a1a00720b */ /* 0x000fc40003f28000 */
[----:B------:R-:W-:Y:S02]  /*0550*/  P2R R52, PR, RZ, 0x10 ;  /* 0x00000010ff347803 */ /* 0x000fe40000000000 */
[----:B------:R-:W-:Y:S02]  /*0560*/  @P2 SEL R26, R26, R30, P1 ;  /* 0x0000001e1a1a2207 */ /* 0x000fe40000800000 */
[-C--:B------:R-:W-:Y:S02]  /*0570*/  FSETP.GEU.AND P2, PT, R29, R25.reuse, PT ;  /* 0x000000191d00720b */ /* 0x080fe40003f4e000 */
[----:B------:R-:W-:Y:S02]  /*0580*/  FSETP.NAN.AND P1, PT, R25, R25, PT ;  /* 0x000000191900720b */ /* 0x000fe40003f28000 */
[----:B------:R-:W-:Y:S02]  /*0590*/  P2R R56, PR, RZ, 0x4 ;  /* 0x00000004ff387803 */ /* 0x000fe40000000000 */
[----:B------:R-:W-:-:S02]  /*05a0*/  P2R R41, PR, RZ, 0x20 ;  /* 0x00000020ff297803 */ /* 0x000fc40000000000 */
[----:B------:R-:W-:-:S05]  /*05b0*/  P2R R46, PR, RZ, 0x40 ;  /* 0x00000040ff2e7803 */ /* 0x000fca0000000000 */
[----:B------:R-:W-:Y:S02]  /*05c0*/  @P2 SEL R25, R25, R29, P1 ;  /* 0x0000001d19192207 */ /* 0x000fe40000800000 */
[-C--:B------:R-:W-:Y:S02]  /*05d0*/  FSETP.GEU.AND P2, PT, R28, R24.reuse, PT ;  /* 0x000000181c00720b */ /* 0x080fe40003f4e000 */
[----:B------:R-:W-:Y:S02]  /*05e0*/  FSETP.NAN.AND P1, PT, R24, R24, PT ;  /* 0x000000181800720b */ /* 0x000fe40003f28000 */
[----:B------:R-:W-:-:S09]  /*05f0*/  P2R R54, PR, RZ, 0x4 ;  /* 0x00000004ff367803 */ /* 0x000fd20000000000 */
[----:B------:R-:W-:-:S04]  /*0600*/  @P2 SEL R24, R24, R28, P1 ;  /* 0x0000001c18182207 */ /* 0x000fc80000800000 */
[-C--:B---3--:R-:W-:Y:S02]  /*0610*/  FSETP.GEU.AND P2, PT, R24, R12.reuse, PT ;  /* 0x0000000c1800720b */ /* 0x088fe40003f4e000 */
[----:B------:R-:W-:Y:S02]  /*0620*/  FSETP.NAN.AND P1, PT, R12, R12, PT ;  /* 0x0000000c0c00720b */ /* 0x000fe40003f28000 */
[----:B------:R-:W-:-:S09]  /*0630*/  P2R R50, PR, RZ, 0x4 ;  /* 0x00000004ff327803 */ /* 0x000fd20000000000 */
[----:B------:R-:W-:Y:S02]  /*0640*/  @P2 SEL R12, R12, R24, P1 ;  /* 0x000000180c0c2207 */ /* 0x000fe40000800000 */
[-C--:B------:R-:W-:Y:S02]  /*0650*/  FSETP.GEU.AND P2, PT, R25, R13.reuse, PT ;  /* 0x0000000d1900720b */ /* 0x080fe40003f4e000 */
        /* <DEDUP_REMOVED lines=10> */
[----:B------:R-:W-:Y:S01]  /*0700*/  @P2 SEL R15, R15, R27, P1 ;  /* 0x0000001b0f0f2207 */ /* 0x000fe20000800000 */
[----:B------:R-:W-:-:S04]  /*0710*/  VIADD R30, R20, 0x29a0 ;  /* 0x000029a0141e7836 */ /* 0x000fc80000000000 */
[----:B-1----:R-:W-:-:S04]  /*0720*/  IMAD.IADD R5, R3, 0x1, R30 ;  /* 0x0000000103057824 */ /* 0x002fc800078e021e */
[----:B------:R-:W-:-:S04]  /*0730*/  IMAD R5, R10, 0x4ec0, R5 ;  /* 0x00004ec00a057824 */ /* 0x000fc800078e0205 */
[----:B------:R-:W-:Y:S01]  /*0740*/  IMAD.WIDE R4, R5, 0x4, R8 ;  /* 0x0000000405047825 */ /* 0x000fe200078e0208 */
[-C--:B--2---:R-:W-:Y:S02]  /*0750*/  FSETP.GEU.AND P2, PT, R15, R19.reuse, PT ;  /* 0x000000130f00720b */ /* 0x084fe40003f4e000 */
        /* <DEDUP_REMOVED lines=13> */
[----:B------:R-:W-:-:S09]  /*0830*/  CS2R R14, SRZ ;  /* 0x00000000000e7805 */ /* 0x000fd2000001ff00 */
[----:B------:R-:W-:Y:S02]  /*0840*/  @P2 SEL R16, R16, R12, P1 ;  /* 0x0000000c10102207 */ /* 0x000fe40000800000 */
[----:B------:R-:W-:-:S06]  /*0850*/  CS2R R12, SRZ ;  /* 0x00000000000c7805 */ /* 0x000fcc000001ff00 */
[----:B------:R1:W2:Y:S01]  /*0860*/  @P0 LDG.E.EL.128 R12, desc[UR8][R4.64] ;  /* 0x00000008040c0981 */ /* 0x0002a2000c2e1d00 */
[----:B------:R-:W-:Y:S01]  /*0870*/  P2R R58, PR, RZ, 0x4 ;  /* 0x00000004ff3a7803 */ /* 0x000fe20000000000 */
        /* <DEDUP_REMOVED lines=23> */
[----:B-1----:R-:W-:Y:S01]  /*09f0*/  IMAD.IADD R5, R3, 0x1, R22 ;  /* 0x0000000103057824 */ /* 0x002fe200078e0216 */
        /* <DEDUP_REMOVED lines=12> */
[-C--:B------:R-:W-:Y:S01]  /*0ac0*/  FSETP.GEU.AND P2, PT, R12, R16.reuse, PT ;  /* 0x000000100c00720b */ /* 0x080fe20003f4e000 */
[----:B------:R-:W-:Y:S01]  /*0ad0*/  IMAD R13, R10, 0x4ec0, R5 ;  /* 0x00004ec00a0d7824 */ /* 0x000fe200078e0205 */
[----:B------:R-:W-:Y:S02]  /*0ae0*/  FSETP.NAN.AND P1, PT, R16, R16, PT ;  /* 0x000000101000720b */ /* 0x000fe40003f28000 */
[----:B------:R-:W-:-:S09]  /*0af0*/  CS2R R4, SRZ ;  /* 0x0000000000047805 */ /* 0x000fd2000001ff00 */
[----:B------:R-:W-:Y:S01]  /*0b00*/  @P2 SEL R16, R16, R12, P1 ;  /* 0x0000000c10102207 */ /* 0x000fe20000800000 */
[----:B------:R-:W-:-:S05]  /*0b10*/  IMAD.WIDE R12, R13, 0x4, R8 ;  /* 0x000000040d0c7825 */ /* 0x000fca00078e0208 */
[----:B------:R1:W2:Y:S01]  /*0b20*/  @P0 LDG.E.EL.128 R4, desc[UR8][R12.64] ;  /* 0x000000080c040981 */ /* 0x0002a2000c2e1d00 */
[----:B------:R-:W-:Y:S02]  /*0b30*/  P2R R66, PR, RZ, 0x4 ;  /* 0x00000004ff427803 */ /* 0x000fe40000000000 */
[----:B------:R-:W-:-:S05]  /*0b40*/  LOP3.LUT R29, R3, 0x4, RZ, 0xfc, !PT ;  /* 0x00000004031d7812 */ /* 0x000fca00078efcff */
[----:B------:R-:W-:Y:S01]  /*0b50*/  IMAD.IADD R15, R29, 0x1, R20 ;  /* 0x000000011d0f7824 */ /* 0x000fe200078e0214 */
[----:B------:R-:W-:Y:S02]  /*0b60*/  CS2R R24, SRZ ;  /* 0x0000000000187805 */ /* 0x000fe4000001ff00 */
[----:B------:R-:W-:Y:S02]  /*0b70*/  CS2R R26, SRZ ;  /* 0x00000000001a7805 */ /* 0x000fe4000001ff00 */
[----:B-1----:R-:W-:Y:S02]  /*0b80*/  CS2R R12, SRZ ;  /* 0x00000000000c7805 */ /* 0x002fe4000001ff00 */
        /* <DEDUP_REMOVED lines=13> */
[----:B------:R-:W-:Y:S01]  /*0c60*/  FSETP.NAN.AND P1, PT, R7, R7, PT ;  /* 0x000000070700720b */ /* 0x000fe20003f28000 */
[----:B------:R-:W-:Y:S01]  /*0c70*/  IMAD R17, R10, 0x4ec0, R15 ;  /* 0x00004ec00a117824 */ /* 0x000fe200078e020f */
[----:B------:R-:W-:-:S09]  /*0c80*/  CS2R R14, SRZ ;  /* 0x00000000000e7805 */ /* 0x000fd2000001ff00 */
[----:B------:R-:W-:Y:S01]  /*0c90*/  @P2 SEL R7, R7, R19, P1 ;  /* 0x0000001307072207 */ /* 0x000fe20000800000 */
[----:B------:R-:W-:-:S04]  /*0ca0*/  IMAD.IADD R19, R29, 0x1, R42 ;  /* 0x000000011d137824 */ /* 0x000fc800078e022a */
[----:B------:R-:W-:Y:S02]  /*0cb0*/  IMAD R19, R10, 0x4ec0, R19 ;  /* 0x00004ec00a137824 */ /* 0x000fe400078e0213 */
[----:B------:R-:W-:-:S04]  /*0cc0*/  IMAD.WIDE R16, R17, 0x4, R8 ;  /* 0x0000000411107825 */ /* 0x000fc800078e0208 */
[----:B------:R-:W-:Y:S01]  /*0cd0*/  IMAD.WIDE R18, R19, 0x4, R8 ;  /* 0x0000000413127825 */ /* 0x000fe200078e0208 */
[----:B------:R1:W2:Y:S04]  /*0ce0*/  @P0 LDG.E.EL.128 R24, desc[UR8][R16.64] ;  /* 0x0000000810180981 */ /* 0x0002a8000c2e1d00 */
[----:B------:R3:W2:Y:S01]  /*0cf0*/  @P0 LDG.E.EL.128 R12, desc[UR8][R18.64] ;  /* 0x00000008120c0981 */ /* 0x0006a2000c2e1d00 */
[----:B------:R-:W-:Y:S01]  /*0d00*/  P2R R69, PR, RZ, 0x4 ;  /* 0x00000004ff457803 */ /* 0x000fe20000000000 */
[----:B-1----:R-:W-:Y:S01]  /*0d10*/  IMAD.IADD R17, R29, 0x1, R38 ;  /* 0x000000011d117824 */ /* 0x002fe200078e0226 */
[----:B---3--:R-:W-:Y:S02]  /*0d20*/  CS2R R18, SRZ ;  /* 0x0000000000127805 */ /* 0x008fe4000001ff00 */
[----:B--2---:R-:W-:-:S02]  /*0d30*/  FSETP.GT.AND P2, PT, R12, R24, PT ;  /* 0x000000180c00720b */ /* 0x004fc40003f44000 */
[----:B------:R-:W-:Y:S02]  /*0d40*/  FSETP.NAN.AND P1, PT, R12, R12, PT ;  /* 0x0000000c0c00720b */ /* 0x000fe40003f28000 */
[----:B------:R-:W-:-:S09]  /*0d50*/  P2R R73, PR, RZ, 0x4 ;  /* 0x00000004ff497803 */ /* 0x000fd20000000000 */
[----:B------:R-:W-:Y:S02]  /*0d60*/  @!P2 SEL R12, R12, R24, P1 ;  /* 0x000000180c0ca207 */ /* 0x000fe40000800000 */
[C---:B------:R-:W-:Y:S02]  /*0d70*/  FSETP.GT.AND P2, PT, R13.reuse, R25, PT ;  /* 0x000000190d00720b */ /* 0x040fe40003f44000 */
[----:B------:R-:W-:-:S11]  /*0d80*/  FSETP.NAN.AND P1, PT, R13, R13, PT ;  /* 0x0000000d0d00720b */ /* 0x000fd60003f28000 */
[----:B------:R-:W-:Y:S01]  /*0d90*/  @!P2 SEL R13, R13, R25, P1 ;  /* 0x000000190d0da207 */ /* 0x000fe20000800000 */
[----:B------:R-:W-:Y:S01]  /*0da0*/  IMAD R25, R10, 0x4ec0, R17 ;  /* 0x00004ec00a197824 */ /* 0x000fe200078e0211 */
[----:B------:R-:W-:-:S03]  /*0db0*/  CS2R R16, SRZ ;  /* 0x0000000000107805 */ /* 0x000fc6000001ff00 */
[----:B------:R-:W-:-:S05]  /*0dc0*/  IMAD.WIDE R24, R25, 0x4, R8 ;  /* 0x0000000419187825 */ /* 0x000fca00078e0208 */
[----:B------:R-:W2:Y:S01]  /*0dd0*/  @P0 LDG.E.EL.128 R16, desc[UR8][R24.64] ;  /* 0x0000000818100981 */ /* 0x000ea2000c2e1d00 */
[----:B------:R-:W-:Y:S02]  /*0de0*/  P2R R74, PR, RZ, 0x4 ;  /* 0x00000004ff4a7803 */ /* 0x000fe40000000000 */
[C---:B------:R-:W-:Y:S02]  /*0df0*/  FSETP.GT.AND P2, PT, R14.reuse, R26, PT ;  /* 0x0000001a0e00720b */ /* 0x040fe40003f44000 */
[----:B------:R-:W-:Y:S02]  /*0e00*/  FSETP.NAN.AND P1, PT, R14, R14, PT ;  /* 0x0000000e0e00720b */ /* 0x000fe40003f28000 */
[----:B------:R-:W-:-:S09]  /*0e10*/  P2R R75, PR, RZ, 0x4 ;  /* 0x00000004ff4b7803 */ /* 0x000fd20000000000 */
[----:B------:R-:W-:Y:S02]  /*0e20*/  @!P2 SEL R14, R14, R26, P1 ;  /* 0x0000001a0e0ea207 */ /* 0x000fe40000800000 */
[C---:B------:R-:W-:Y:S02]  /*0e30*/  FSETP.GT.AND P2, PT, R15.reuse, R27, PT ;  /* 0x0000001b0f00720b */ /* 0x040fe40003f44000 */
[----:B------:R-:W-:Y:S02]  /*0e40*/  FSETP.NAN.AND P1, PT, R15, R15, PT ;  /* 0x0000000f0f00720b */ /* 0x000fe40003f28000 */
[----:B------:R-:W-:-:S09]  /*0e50*/  P2R R76, PR, RZ, 0x4 ;  /* 0x00000004ff4c7803 */ /* 0x000fd20000000000 */
[----:B------:R-:W-:-:S04]  /*0e60*/  @!P2 SEL R15, R15, R27, P1 ;  /* 0x0000001b0f0fa207 */ /* 0x000fc80000800000 */
        /* <DEDUP_REMOVED lines=13> */
[----:B------:R-:W-:Y:S01]  /*0f40*/  IMAD.IADD R13, R29, 0x1, R40 ;  /* 0x000000011d0d7824 */ /* 0x000fe200078e0228 */
[----:B------:R-:W-:-:S03]  /*0f50*/  FSETP.NAN.AND P1, PT, R16, R16, PT ;  /* 0x000000101000720b */ /* 0x000fc60003f28000 */
[----:B------:R-:W-:Y:S01]  /*0f60*/  IMAD R25, R10, 0x4ec0, R13 ;  /* 0x00004ec00a197824 */ /* 0x000fe200078e020d */
[----:B------:R-:W-:-:S03]  /*0f70*/  CS2R R14, SRZ ;  /* 0x00000000000e7805 */ /* 0x000fc6000001ff00 */
[----:B------:R-:W-:-:S04]  /*0f80*/  IMAD.WIDE R24, R25, 0x4, R8 ;  /* 0x0000000419187825 */ /* 0x000fc800078e0208 */
[----:B------:R-:W-:Y:S02]  /*0f90*/  @P2 SEL R16, R16, R12, P1 ;  /* 0x0000000c10102207 */ /* 0x000fe40000800000 */
[----:B------:R-:W-:-:S06]  /*0fa0*/  CS2R R12, SRZ ;  /* 0x00000000000c7805 */ /* 0x000fcc000001ff00 */
[----:B------:R-:W2:Y:S01]  /*0fb0*/  @P0 LDG.E.EL.128 R12, desc[UR8][R24.64] ;  /* 0x00000008180c0981 */ /* 0x000ea2000c2e1d00 */
[----:B------:R-:W-:Y:S02]  /*0fc0*/  P2R R78, PR, RZ, 0x4 ;  /* 0x00000004ff4e7803 */ /* 0x000fe40000000000 */
        /* <DEDUP_REMOVED lines=10> */
[----:B------:R-:W-:Y:S01]  /*1070*/  P2R R83, PR, RZ, 0x4 ;  /* 0x00000004ff537803 */ /* 0x000fe20000000000 */
[----:B------:R-:W-:-:S08]  /*1080*/  IMAD.IADD R17, R29, 0x1, R36 ;  /* 0x000000011d117824 */ /* 0x000fd000078e0224 */
[----:B------:R-:W-:Y:S02]  /*1090*/  @P2 SEL R14, R14, R18, P1 ;  /* 0x000000120e0e2207 */ /* 0x000fe40000800000 */
[-C--:B------:R-:W-:Y:S02]  /*10a0*/  FSETP.GEU.AND P2, PT, R19, R15.reuse, PT ;  /* 0x0000000f1300720b */ /* 0x080fe40003f4e000 */
[----:B------:R-:W-:Y:S01]  /*10b0*/  FSETP.NAN.AND P1, PT, R15, R15, PT ;  /* 0x0000000f0f00720b */ /* 0x000fe20003f28000 */
[----:B------:R-:W-:Y:S01]  /*10c0*/  IMAD R25, R10, 0x4ec0, R17 ;  /* 0x00004ec00a197824 */ /* 0x000fe200078e0211 */
[----:B------:R-:W-:-:S03]  /*10d0*/  CS2R R16, SRZ ;  /* 0x0000000000107805 */ /* 0x000fc6000001ff00 */
[----:B------:R-:W-:-:S06]  /*10e0*/  IMAD.WIDE R24, R25, 0x4, R8 ;  /* 0x0000000419187825 */ /* 0x000fcc00078e0208 */
        /* <DEDUP_REMOVED lines=68> */
[----:B------:R1:W2:Y:S01]  /*1530*/  @P0 LDG.E.EL.128 R12, desc[UR8][R24.64] ;  /* 0x00000008180c0981 */ /* 0x0002a2000c2e1d00 */
[----:B------:R-:W-:Y:S02]  /*1540*/  P2R R96, PR, RZ, 0x4 ;  /* 0x00000004ff607803 */ /* 0x000fe40000000000 */
[----:B------:R-:W-:-:S05]  /*1550*/  LOP3.LUT R31, R3, 0x8, RZ, 0xfc, !PT ;  /* 0x00000008031f7812 */ /* 0x000fca00078efcff */
[----:B------:R-:W-:Y:S01]  /*1560*/  IMAD.IADD R21, R31, 0x1, R42 ;  /* 0x000000011f157824 */ /* 0x000fe200078e022a */
[----:B------:R-:W-:-:S03]  /*1570*/  CS2R R26, SRZ ;  /* 0x00000000001a7805 */ /* 0x000fc6000001ff00 */
[----:B------:R-:W-:Y:S01]  /*1580*/  IMAD R21, R10, 0x4ec0, R21 ;  /* 0x00004ec00a157824 */ /* 0x000fe200078e0215 */
[----:B-1----:R-:W-:-:S03]  /*1590*/  CS2R R24, SRZ ;  /* 0x0000000000187805 */ /* 0x002fc6000001ff00 */
        /* <DEDUP_REMOVED lines=16> */
[----:B------:R-:W-:Y:S01]  /*16a0*/  @P2 SEL R15, R15, R19, P1 ;  /* 0x000000130f0f2207 */ /* 0x000fe20000800000 */
[----:B------:R-:W-:-:S04]  /*16b0*/  IMAD.IADD R19, R31, 0x1, R20 ;  /* 0x000000011f137824 */ /* 0x000fc800078e0214 */
[----:B------:R-:W-:Y:S01]  /*16c0*/  IMAD R33, R10, 0x4ec0, R19 ;  /* 0x00004ec00a217824 */ /* 0x000fe200078e0213 */
[----:B------:R-:W-:-:S03]  /*16d0*/  CS2R R18, SRZ ;  /* 0x0000000000127805 */ /* 0x000fc6000001ff00 */
[----:B------:R-:W-:-:S03]  /*16e0*/  IMAD.WIDE R32, R33, 0x4, R8 ;  /* 0x0000000421207825 */ /* 0x000fc600078e0208 */
[----:B------:R-:W2:Y:S04]  /*16f0*/  @P0 LDG.E.EL.128 R16, desc[UR8][R34.64] ;  /* 0x0000000822100981 */ /* 0x000ea8000c2e1d00 */
[----:B------:R1:W2:Y:S01]  /*1700*/  @P0 LDG.E.EL.128 R24, desc[UR8][R32.64] ;  /* 0x0000000820180981 */ /* 0x0002a2000c2e1d00 */
[----:B------:R-:W-:Y:S01]  /*1710*/  P2R R100, PR, RZ, 0x4 ;  /* 0x00000004ff647803 */ /* 0x000fe20000000000 */
[----:B------:R-:W-:-:S04]  /*1720*/  IMAD.IADD R21, R31, 0x1, R38 ;  /* 0x000000011f157824 */ /* 0x000fc800078e0226 */
[----:B------:R-:W-:-:S04]  /*1730*/  IMAD R21, R10, 0x4ec0, R21 ;  /* 0x00004ec00a157824 */ /* 0x000fc800078e0215 */
[----:B-1----:R-:W-:Y:S01]  /*1740*/  IMAD.WIDE R32, R21, 0x4, R8 ;  /* 0x0000000415207825 */ /* 0x002fe200078e0208 */
[C---:B--2---:R-:W-:Y:S02]  /*1750*/  FSETP.GT.AND P2, PT, R16.reuse, R24, PT ;  /* 0x000000181000720b */ /* 0x044fe40003f44000 */
[----:B------:R-:W-:Y:S02]  /*1760*/  FSETP.NAN.AND P1, PT, R16, R16, PT ;  /* 0x000000101000720b */ /* 0x000fe40003f28000 */
[----:B------:R-:W-:-:S09]  /*1770*/  P2R R122, PR, RZ, 0x4 ;  /* 0x00000004ff7a7803 */ /* 0x000fd20000000000 */
[----:B------:R-:W-:Y:S02]  /*1780*/  @!P2 SEL R16, R16, R24, P1 ;  /* 0x000000181010a207 */ /* 0x000fe40000800000 */
[C---:B------:R-:W-:Y:S02]  /*1790*/  FSETP.GT.AND P2, PT, R17.reuse, R25, PT ;  /* 0x000000191100720b */ /* 0x040fe40003f44000 */
        /* <DEDUP_REMOVED lines=9> */
[----:B------:R-:W-:-:S09]  /*1830*/  CS2R R24, SRZ ;  /* 0x0000000000187805 */ /* 0x000fd2000001ff00 */
[----:B------:R-:W-:Y:S02]  /*1840*/  @!P2 SEL R19, R19, R27, P1 ;  /* 0x0000001b1313a207 */ /* 0x000fe40000800000 */
        /* <DEDUP_REMOVED lines=24> */
[----:B------:R-:W-:Y:S01]  /*19d0*/  P2R R129, PR, RZ, 0x4 ;  /* 0x00000004ff817803 */ /* 0x000fe20000000000 */
[----:B------:R-:W-:-:S04]  /*19e0*/  IMAD.IADD R21, R31, 0x1, R36 ;  /* 0x000000011f157824 */ /* 0x000fc800078e0224 */
[----:B------:R-:W-:-:S04]  /*19f0*/  IMAD R21, R10, 0x4ec0, R21 ;  /* 0x00004ec00a157824 */ /* 0x000fc800078e0215 */
[----:B-1----:R-:W-:Y:S01]  /*1a00*/  IMAD.WIDE R32, R21, 0x4, R8 ;  /* 0x0000000415207825 */ /* 0x002fe200078e0208 */
        /* <DEDUP_REMOVED lines=85> */
[C---:B------:R-:W-:Y:S02]  /*1f60*/  IMAD.IADD R21, R37.reuse, 0x1, R20 ;  /* 0x0000000125157824 */ /* 0x040fe400078e0214 */
[----:B------:R-:W-:Y:S02]  /*1f70*/  IMAD.IADD R23, R37, 0x1, R42 ;  /* 0x0000000125177824 */ /* 0x000fe400078e022a */
[C---:B------:R-:W-:Y:S02]  /*1f80*/  IMAD R21, R10.reuse, 0x4ec0, R21 ;  /* 0x00004ec00a157824 */ /* 0x040fe400078e0215 */
[----:B------:R-:W-:Y:S01]  /*1f90*/  IMAD R23, R10, 0x4ec0, R23 ;  /* 0x00004ec00a177824 */ /* 0x000fe200078e0217 */
[----:B------:R-:W-:Y:S02]  /*1fa0*/  CS2R R34, SRZ ;  /* 0x0000000000227805 */ /* 0x000fe4000001ff00 */
[----:B-1----:R-:W-:Y:S01]  /*1fb0*/  CS2R R32, SRZ ;  /* 0x0000000000207805 */ /* 0x002fe2000001ff00 */
[----:B------:R-:W-:-:S04]  /*1fc0*/  IMAD.WIDE R42, R21, 0x4, R8 ;  /* 0x00000004152a7825 */ /* 0x000fc800078e0208 */
[----:B------:R-:W-:Y:S01]  /*1fd0*/  IMAD.WIDE R44, R23, 0x4, R8 ;  /* 0x00000004172c7825 */ /* 0x000fe200078e0208 */
[----:B------:R-:W3:Y:S01]  /*1fe0*/  @P0 LDG.E.EL.128 R32, desc[UR8][R42.64] ;  /* 0x000000082a200981 */ /* 0x000ee2000c2e1d00 */
        /* <DEDUP_REMOVED lines=17> */
[----:B------:R-:W3:Y:S01]  /*2100*/  @P0 LDG.E.EL.128 R24, desc[UR8][R44.64] ;  /* 0x000000082c180981 */ /* 0x000ee2000c2e1d00 */
[----:B------:R-:W-:Y:S01]  /*2110*/  P2R R112, PR, RZ, 0x4 ;  /* 0x00000004ff707803 */ /* 0x000fe20000000000 */
[----:B------:R-:W-:-:S04]  /*2120*/  IMAD.IADD R21, R37, 0x1, R38 ;  /* 0x0000000125157824 */ /* 0x000fc800078e0226 */
[----:B------:R-:W-:-:S04]  /*2130*/  IMAD R21, R10, 0x4ec0, R21 ;  /* 0x00004ec00a157824 */ /* 0x000fc800078e0215 */
[----:B------:R-:W-:Y:S01]  /*2140*/  IMAD.WIDE R38, R21, 0x4, R8 ;  /* 0x0000000415267825 */ /* 0x000fe200078e0208 */
[C---:B---3--:R-:W-:Y:S02]  /*2150*/  FSETP.GT.AND P2, PT, R24.reuse, R32, PT ;  /* 0x000000201800720b */ /* 0x048fe40003f44000 */
        /* <DEDUP_REMOVED lines=105> */
[----:B------:R-:W-:Y:S01]  /*27f0*/  P2R R147, PR, RZ, 0x4 ;  /* 0x00000004ff937803 */ /* 0x000fe20000000000 */
[----:B------:R-:W-:-:S04]  /*2800*/  IMAD.IADD R21, R37, 0x1, R22 ;  /* 0x0000000125157824 */ /* 0x000fc800078e0216 */
        /* <DEDUP_REMOVED lines=22> */
[----:B------:R-:W-:Y:S01]  /*2970*/  IMAD.IADD R21, R3, 0x1, R30 ;  /* 0x0000000103157824 */ /* 0x000fe200078e021e */
[----:B-1----:R-:W-:Y:S02]  /*2980*/  CS2R R22, SRZ ;  /* 0x0000000000167805 */ /* 0x002fe4000001ff00 */
[-C--:B--2---:R-:W-:Y:S02]  /*2990*/  FSETP.GEU.AND P2, PT, R32, R24.reuse, PT ;  /* 0x000000182000720b */ /* 0x084fe40003f4e000 */
[----:B------:R-:W-:-:S11]  /*29a0*/  FSETP.NAN.AND P1, PT, R24, R24, PT ;  /* 0x000000181800720b */ /* 0x000fd60003f28000 */
[----:B------:R-:W-:Y:S02]  /*29b0*/  @P2 SEL R24, R24, R32, P1 ;  /* 0x0000002018182207 */ /* 0x000fe40000800000 */
[-C--:B------:R-:W-:Y:S02]  /*29c0*/  FSETP.GEU.AND P1, PT, R33, R25.reuse, PT ;  /* 0x000000192100720b */ /* 0x080fe40003f2e000 */
[----:B------:R-:W-:-:S11]  /*29d0*/  FSETP.NAN.AND P3, PT, R25, R25, PT ;  /* 0x000000191900720b */ /* 0x000fd60003f68000 */
[----:B------:R-:W-:Y:S01]  /*29e0*/  @P1 SEL R25, R25, R33, P3 ;  /* 0x0000002119191207 */ /* 0x000fe20001800000 */
[----:B------:R-:W-:Y:S01]  /*29f0*/  IMAD R33, R10, 0x4ec0, R21 ;  /* 0x00004ec00a217824 */ /* 0x000fe200078e0215 */
[----:B------:R-:W-:-:S03]  /*2a00*/  CS2R R20, SRZ ;  /* 0x0000000000147805 */ /* 0x000fc6000001ff00 */
[----:B------:R-:W-:-:S05]  /*2a10*/  IMAD.WIDE R32, R33, 0x4, R8 ;  /* 0x0000000421207825 */ /* 0x000fca00078e0208 */
[----:B------:R-:W2:Y:S01]  /*2a20*/  @P0 LDG.E.EL.128 R20, desc[UR8][R32.64] ;  /* 0x0000000820140981 */ /* 0x000ea2000c2e1d00 */
[-C--:B------:R-:W-:Y:S02]  /*2a30*/  FSETP.GEU.AND P4, PT, R34, R26.reuse, PT ;  /* 0x0000001a2200720b */ /* 0x080fe40003f8e000 */
[----:B------:R-:W-:Y:S02]  /*2a40*/  P2R R43, PR, RZ, 0x2 ;  /* 0x00000002ff2b7803 */ /* 0x000fe40000000000 */
[----:B------:R-:W-:Y:S02]  /*2a50*/  FSETP.GEU.AND P1, PT, R35, R27, PT ;  /* 0x0000001b2300720b */ /* 0x000fe40003f2e000 */
[----:B------:R-:W-:Y:S02]  /*2a60*/  FSETP.NAN.AND P3, PT, R26, R26, PT ;  /* 0x0000001a1a00720b */ /* 0x000fe40003f68000 */
[----:B------:R-:W-:-:S05]  /*2a70*/  P2R R133, PR, RZ, 0x2 ;  /* 0x00000002ff857803 */ /* 0x000fca0000000000 */
[----:B------:R-:W-:Y:S02]  /*2a80*/  @P4 SEL R26, R26, R34, P3 ;  /* 0x000000221a1a4207 */ /* 0x000fe40001800000 */
[----:B------:R-:W-:-:S04]  /*2a90*/  FSETP.NAN.AND P3, PT, R27, R27, PT ;  /* 0x0000001b1b00720b */ /* 0x000fc80003f68000 */
[----:B------:R-:W-:Y:S01]  /*2aa0*/  @P1 SEL R27, R27, R35, P3 ;  /* 0x000000231b1b1207 */ /* 0x000fe20001800000 */
        /* <DEDUP_REMOVED lines=23> */
[----:B-1----:R-:W-:-:S04]  /*2c20*/  IMAD R29, R10, 0x4ec0, R31 ;  /* 0x00004ec00a1d7824 */ /* 0x002fc800078e021f */
        /* <DEDUP_REMOVED lines=42> */
[----:B------:R-:W-:-:S04]  /*2ed0*/  ISETP.NE.AND P1, PT, R129, RZ, PT ;  /* 0x000000ff8100720c */ /* 0x000fc80003f25270 */
        /* <DEDUP_REMOVED lines=27> */
[----:B------:R-:W-:Y:S02]  /*3090*/  ISETP.NE.AND P1, PT, R127, RZ, PT ;  /* 0x000000ff7f00720c */ /* 0x000fe40003f25270 */
[----:B------:R-:W-:Y:S02]  /*30a0*/  P2R R132, PR, RZ, 0x10 ;  /* 0x00000010ff847803 */ /* 0x000fe40000000000 */
        /* <DEDUP_REMOVED lines=17> */
[-C--:B--2---:R-:W-:Y:S02]  /*31c0*/  FSETP.GEU.AND P3, PT, R24, R16.reuse, PT ;  /* 0x000000101800720b */ /* 0x084fe40003f6e000 */
[----:B------:R-:W-:-:S11]  /*31d0*/  FSETP.NAN.AND P4, PT, R16, R16, PT ;  /* 0x000000101000720b */ /* 0x000fd60003f88000 */
[----:B------:R-:W-:Y:S02]  /*31e0*/  @P3 SEL R16, R16, R24, P4 ;  /* 0x0000001810103207 */ /* 0x000fe40002000000 */
[-C--:B------:R-:W-:Y:S02]  /*31f0*/  FSETP.GEU.AND P4, PT, R25, R17.reuse, PT ;  /* 0x000000111900720b */ /* 0x080fe40003f8e000 */
        /* <DEDUP_REMOVED lines=8> */
[----:B------:R-:W-:-:S04]  /*3280*/  ISETP.NE.AND P1, PT, R28, RZ, PT ;  /* 0x000000ff1c00720c */ /* 0x000fc80003f25270 */
[----:B------:R-:W-:Y:S02]  /*3290*/  SEL R8, RZ, 0x1, !P1 ;  /* 0x00000001ff087807 */ /* 0x000fe40004800000 */
        /* <DEDUP_REMOVED lines=10> */
[----:B------:R-:W-:Y:S02]  /*3340*/  ISETP.NE.AND P1, PT, R35, RZ, PT ;  /* 0x000000ff2300720c */ /* 0x000fe40003f25270 */
[----:B------:R-:W-:Y:S02]  /*3350*/  P2R R54, PR, RZ, 0x40 ;  /* 0x00000040ff367803 */ /* 0x000fe40000000000 */
[----:B------:R-:W-:Y:S02]  /*3360*/  ISETP.NE.AND P6, PT, R77, RZ, PT ;  /* 0x000000ff4d00720c */ /* 0x000fe40003fc5270 */
[----:B------:R-:W-:Y:S02]  /*3370*/  SEL R27, RZ, 0x1, !P1 ;  /* 0x00000001ff1b7807 */ /* 0x000fe40004800000 */
[----:B------:R-:W-:-:S02]  /*3380*/  ISETP.NE.AND P1, PT, R36, RZ, PT ;  /* 0x000000ff2400720c */ /* 0x000fc40003f25270 */
[----:B------:R-:W-:Y:S02]  /*3390*/  SEL R27, R27, 0x2, P6 ;  /* 0x000000021b1b7807 */ /* 0x000fe40003000000 */
[----:B------:R-:W-:Y:S02]  /*33a0*/  ISETP.NE.AND P6, PT, R86, RZ, PT ;  /* 0x000000ff5600720c */ /* 0x000fe40003fc5270 */
[----:B------:R-:W-:Y:S02]  /*33b0*/  P2R R47, PR, RZ, 0x8 ;  /* 0x00000008ff2f7803 */ /* 0x000fe40000000000 */
[----:B------:R-:W-:Y:S02]  /*33c0*/  SEL R28, RZ, 0x1, !P1 ;  /* 0x00000001ff1c7807 */ /* 0x000fe40004800000 */
[----:B------:R-:W-:Y:S02]  /*33d0*/  ISETP.NE.AND P3, PT, R123, RZ, PT ;  /* 0x000000ff7b00720c */ /* 0x000fe40003f65270 */
[----:B------:R-:W-:-:S02]  /*33e0*/  ISETP.NE.AND P1, PT, R38, RZ, PT ;  /* 0x000000ff2600720c */ /* 0x000fc40003f25270 */
[----:B------:R-:W-:Y:S02]  /*33f0*/  P2R R123, PR, RZ, 0x40 ;  /* 0x00000040ff7b7803 */ /* 0x000fe40000000000 */
[----:B------:R-:W-:Y:S02]  /*3400*/  ISETP.NE.AND P6, PT, R85, RZ, PT ;  /* 0x000000ff5500720c */ /* 0x000fe40003fc5270 */
[----:B------:R-:W-:Y:S02]  /*3410*/  SEL R29, RZ, 0x1, !P1 ;  /* 0x00000001ff1d7807 */ /* 0x000fe40004800000 */
[----:B------:R-:W-:Y:S02]  /*3420*/  ISETP.NE.AND P1, PT, R39, RZ, PT ;  /* 0x000000ff2700720c */ /* 0x000fe40003f25270 */
[----:B------:R-:W-:Y:S02]  /*3430*/  P2R R122, PR, RZ, 0x40 ;  /* 0x00000040ff7a7803 */ /* 0x000fe40000000000 */
[----:B------:R-:W-:-:S02]  /*3440*/  ISETP.NE.AND P6, PT, R58, RZ, PT ;  /* 0x000000ff3a00720c */ /* 0x000fc40003fc5270 */
[----:B------:R-:W-:Y:S02]  /*3450*/  P2R R52, PR, RZ, 0x10 ;  /* 0x00000010ff347803 */ /* 0x000fe40000000000 */
[----:B------:R-:W-:Y:S02]  /*3460*/  SEL R30, RZ, 0x1, !P1 ;  /* 0x00000001ff1e7807 */ /* 0x000fe40004800000 */
[----:B------:R-:W-:Y:S02]  /*3470*/  ISETP.NE.AND P4, PT, R121, RZ, PT ;  /* 0x000000ff7900720c */ /* 0x000fe40003f85270 */
[----:B------:R-:W-:Y:S02]  /*3480*/  ISETP.NE.AND P1, PT, R55, RZ, PT ;  /* 0x000000ff3700720c */ /* 0x000fe40003f25270 */
[----:B------:R-:W-:Y:S02]  /*3490*/  P2R R121, PR, RZ, 0x40 ;  /* 0x00000040ff797803 */ /* 0x000fe40000000000 */
[----:B------:R-:W-:-:S02]  /*34a0*/  ISETP.NE.AND P6, PT, R59, RZ, PT ;  /* 0x000000ff3b00720c */ /* 0x000fc40003fc5270 */
[----:B------:R-:W-:Y:S02]  /*34b0*/  SEL R31, RZ, 0x1, !P1 ;  /* 0x00000001ff1f7807 */ /* 0x000fe40004800000 */
[----:B------:R-:W-:Y:S02]  /*34c0*/  ISETP.NE.AND P1, PT, R56, RZ, PT ;  /* 0x000000ff3800720c */ /* 0x000fe40003f25270 */
[----:B------:R-:W-:Y:S02]  /*34d0*/  P2R R86, PR, RZ, 0x40 ;  /* 0x00000040ff567803 */ /* 0x000fe40000000000 */
[----:B------:R-:W-:Y:S02]  /*34e0*/  ISETP.NE.AND P6, PT, R60, RZ, PT ;  /* 0x000000ff3c00720c */ /* 0x000fe40003fc5270 */
[----:B------:R-:W-:Y:S02]  /*34f0*/  SEL R32, RZ, 0x1, !P1 ;  /* 0x00000001ff207807 */ /* 0x000fe40004800000 */
[----:B------:R-:W-:-:S02]  /*3500*/  ISETP.NE.AND P1, PT, R79, RZ, PT ;  /* 0x000000ff4f00720c */ /* 0x000fc40003f25270 */
[----:B------:R-:W-:Y:S02]  /*3510*/  P2R R85, PR, RZ, 0x40 ;  /* 0x00000040ff557803 */ /* 0x000fe40000000000 */
[----:B------:R-:W-:Y:S02]  /*3520*/  ISETP.NE.AND P6, PT, R57, RZ, PT ;  /* 0x000000ff3900720c */ /* 0x000fe40003fc5270 */
[----:B------:R-:W-:Y:S02]  /*3530*/  SEL R33, RZ, 0x1, !P1 ;  /* 0x00000001ff217807 */ /* 0x000fe40004800000 */
[----:B------:R-:W-:Y:S02]  /*3540*/  ISETP.NE.AND P1, PT, R80, RZ, PT ;  /* 0x000000ff5000720c */ /* 0x000fe40003f25270 */
[----:B------:R-:W-:Y:S02]  /*3550*/  P2R R80, PR, RZ, 0x40 ;  /* 0x00000040ff507803 */ /* 0x000fe40000000000 */
[----:B------:R-:W-:-:S04]  /*3560*/  ISETP.NE.AND P6, PT, R158, RZ, PT ;  /* 0x000000ff9e00720c */ /* 0x000fc80003fc5270 */
[----:B------:R-:W-:Y:S02]  /*3570*/  P2R R79, PR, RZ, 0x40 ;  /* 0x00000040ff4f7803 */ /* 0x000fe40000000000 */
[----:B------:R-:W-:Y:S02]  /*3580*/  ISETP.NE.AND P6, PT, R157, RZ, PT ;  /* 0x000000ff9d00720c */ /* 0x000fe40003fc5270 */
[----:B------:R-:W-:Y:S02]  /*3590*/  P2R R53, PR, RZ, 0x20 ;  /* 0x00000020ff357803 */ /* 0x000fe40000000000 */
[----:B------:R-:W-:Y:S02]  /*35a0*/  ISETP.NE.AND P5, PT, R78, RZ, PT ;  /* 0x000000ff4e00720c */ /* 0x000fe40003fa5270 */
        /* <DEDUP_REMOVED lines=26> */
[----:B------:R-:W-:Y:S02]  /*3750*/  SEL R34, RZ, 0x1, !P1 ;  /* 0x00000001ff227807 */ /* 0x000fe40004800000 */
[----:B------:R-:W-:Y:S02]  /*3760*/  P2R R41, PR, RZ, 0x40 ;  /* 0x00000040ff297803 */ /* 0x000fe40000000000 */
[----:B------:R-:W-:Y:S02]  /*3770*/  ISETP.NE.AND P6, PT, R50, RZ, PT ;  /* 0x000000ff3200720c */ /* 0x000fe40003fc5270 */
[----:B------:R-:W-:-:S02]  /*3780*/  ISETP.NE.AND P1, PT, R129, RZ, PT ;  /* 0x000000ff8100720c */ /* 0x000fc40003f25270 */
[----:B------:R-:W-:Y:S02]  /*3790*/  P2R R39, PR, RZ, 0x40 ;  /* 0x00000040ff277803 */ /* 0x000fe40000000000 */
[----:B------:R-:W-:Y:S02]  /*37a0*/  SEL R35, RZ, 0x1, !P1 ;  /* 0x00000001ff237807 */ /* 0x000fe40004800000 */
[----:B------:R-:W-:Y:S02]  /*37b0*/  ISETP.NE.AND P6, PT, R152, RZ, PT ;  /* 0x000000ff9800720c */ /* 0x000fe40003fc5270 */
[----:B------:R-:W-:Y:S02]  /*37c0*/  ISETP.NE.AND P1, PT, R159, RZ, PT ;  /* 0x000000ff9f00720c */ /* 0x000fe40003f25270 */
[----:B------:R-:W-:Y:S02]  /*37d0*/  P2R R38, PR, RZ, 0x40 ;  /* 0x00000040ff267803 */ /* 0x000fe40000000000 */
[----:B------:R-:W-:-:S02]  /*37e0*/  SEL R36, RZ, 0x1, !P1 ;  /* 0x00000001ff247807 */ /* 0x000fc40004800000 */
[----:B------:R-:W-:Y:S02]  /*37f0*/  ISETP.NE.AND P6, PT, R150, RZ, PT ;  /* 0x000000ff9600720c */ /* 0x000fe40003fc5270 */
[----:B------:R-:W-:Y:S02]  /*3800*/  ISETP.NE.AND P1, PT, R160, RZ, PT ;  /* 0x000000ffa000720c */ /* 0x000fe40003f25270 */
[----:B------:R-:W-:Y:S02]  /*3810*/  P2R R37, PR, RZ, 0x40 ;  /* 0x00000040ff257803 */ /* 0x000fe40000000000 */
[----:B------:R-:W-:Y:S02]  /*3820*/  SEL R8, R8, 0x2, P1 ;  /* 0x0000000208087807 */ /* 0x000fe40000800000 */
[----:B------:R-:W-:Y:S02]  /*3830*/  ISETP.NE.AND P6, PT, R148, RZ, PT ;  /* 0x000000ff9400720c */ /* 0x000fe40003fc5270 */
[----:B------:R-:W-:-:S02]  /*3840*/  ISETP.NE.AND P1, PT, R161, RZ, PT ;  /* 0x000000ffa100720c */ /* 0x000fc40003f25270 */
[----:B------:R-:W-:Y:S02]  /*3850*/  SEL R34, R34, 0x2, P6 ;  /* 0x0000000222227807 */ /* 0x000fe40003000000 */
[----:B------:R-:W-:Y:S02]  /*3860*/  SEL R9, R9, 0x2, P1 ;  /* 0x0000000209097807 */ /* 0x000fe40000800000 */
[----:B------:R-:W-:Y:S02]  /*3870*/  ISETP.NE.AND P6, PT, R37, RZ, PT ;  /* 0x000000ff2500720c */ /* 0x000fe40003fc5270 */
[----:B------:R-:W-:Y:S02]  /*3880*/  ISETP.NE.AND P1, PT, R162, RZ, PT ;  /* 0x000000ffa200720c */ /* 0x000fe40003f25270 */
[----:B------:R-:W-:Y:S02]  /*3890*/  SEL R35, R35, 0x2, P6 ;  /* 0x0000000223237807 */ /* 0x000fe40003000000 */
[----:B------:R-:W-:-:S02]  /*38a0*/  SEL R10, R10, 0x2, P1 ;  /* 0x000000020a0a7807 */ /* 0x000fc40000800000 */
[----:B------:R-:W-:Y:S02]  /*38b0*/  ISETP.NE.AND P6, PT, R38, RZ, PT ;  /* 0x000000ff2600720c */ /* 0x000fe40003fc5270 */
[----:B------:R-:W-:Y:S02]  /*38c0*/  ISETP.NE.AND P1, PT, R163, RZ, PT ;  /* 0x000000ffa300720c */ /* 0x000fe40003f25270 */
[----:B------:R-:W-:Y:S02]  /*38d0*/  SEL R36, R36, 0x2, P6 ;  /* 0x0000000224247807 */ /* 0x000fe40003000000 */
[----:B------:R-:W-:Y:S02]  /*38e0*/  SEL R24, R24, 0x2, P1 ;  /* 0x0000000218187807 */ /* 0x000fe40000800000 */
[----:B------:R-:W-:-:S04]  /*38f0*/  ISETP.NE.AND P6, PT, R39, RZ, PT ;  /* 0x000000ff2700720c */ /* 0x000fc80003fc5270 */
[----:B------:R-:W-:Y:S02]  /*3900*/  SEL R24, R24, 0x3, P6 ;  /* 0x0000000318187807 */ /* 0x000fe40003000000 */
[----:B------:R-:W-:-:S04]  /*3910*/  ISETP.NE.AND P6, PT, R41, RZ, PT ;  /* 0x000000ff2900720c */ /* 0x000fc80003fc5270 */
[----:B------:R-:W-:Y:S02]  /*3920*/  SEL R10, R10, 0x3, P6 ;  /* 0x000000030a0a7807 */ /* 0x000fe40003000000 */
[----:B------:R-:W-:-:S04]  /*3930*/  ISETP.NE.AND P6, PT, R48, RZ, PT ;  /* 0x000000ff3000720c */ /* 0x000fc80003fc5270 */
[----:B------:R-:W-:Y:S02]  /*3940*/  SEL R9, R9, 0x3, P6 ;  /* 0x0000000309097807 */ /* 0x000fe40003000000 */
[----:B------:R-:W-:Y:S02]  /*3950*/  ISETP.NE.AND P6, PT, R55, RZ, PT ;  /* 0x000000ff3700720c */ /* 0x000fe40003fc5270 */
[----:B------:R-:W-:Y:S02]  /*3960*/  SEL R28, R28, 0x2, P5 ;  /* 0x000000021c1c7807 */ /* 0x000fe40002800000 */
        /* <DEDUP_REMOVED lines=12> */
[----:B------:R-:W-:Y:S02]  /*3a30*/  ISETP.NE.AND P6, PT, R59, RZ, PT ;  /* 0x000000ff3b00720c */ /* 0x000fe40003fc5270 */
[----:B------:R-:W-:Y:S02]  /*3a40*/  P2R R46, PR, RZ, 0x1 ;  /* 0x00000001ff2e7803 */ /* 0x000fe40000000000 */
[----:B------:R-:W-:-:S02]  /*3a50*/  SEL R25, R25, 0x3, P6 ;  /* 0x0000000319197807 */ /* 0x000fc40003000000 */
[----:B------:R-:W-:Y:S02]  /*3a60*/  SEL R32, R32, 0x2, P1 ;  /* 0x0000000220207807 */ /* 0x000fe40000800000 */
[----:B------:R-:W-:Y:S02]  /*3a70*/  ISETP.NE.AND P6, PT, R60, RZ, PT ;  /* 0x000000ff3c00720c */ /* 0x000fe40003fc5270 */
[----:B------:R-:W-:Y:S02]  /*3a80*/  ISETP.NE.AND P0, PT, R126, RZ, PT ;  /* 0x000000ff7e00720c */ /* 0x000fe40003f05270 */
[----:B------:R-:W-:Y:S02]  /*3a90*/  SEL R32, R32, 0x3, P6 ;  /* 0x0000000320207807 */ /* 0x000fe40003000000 */
[----:B------:R-:W-:Y:S02]  /*3aa0*/  SEL R31, R31, 0x2, P0 ;  /* 0x000000021f1f7807 */ /* 0x000fe40000000000 */
[----:B------:R-:W-:-:S02]  /*3ab0*/  ISETP.NE.AND P6, PT, R73, RZ, PT ;  /* 0x000000ff4900720c */ /* 0x000fc40003fc5270 */
[----:B------:R-:W-:Y:S02]  /*3ac0*/  SEL R30, R30, 0x2, P3 ;  /* 0x000000021e1e7807 */ /* 0x000fe40001800000 */
[----:B------:R-:W-:Y:S02]  /*3ad0*/  SEL R31, R31, 0x3, P6 ;  /* 0x000000031f1f7807 */ /* 0x000fe40003000000 */
[----:B------:R-:W-:Y:S02]  /*3ae0*/  ISETP.NE.AND P6, PT, R74, RZ, PT ;  /* 0x000000ff4a00720c */ /* 0x000fe40003fc5270 */
[----:B------:R-:W-:Y:S02]  /*3af0*/  SEL R29, R29, 0x2, P4 ;  /* 0x000000021d1d7807 */ /* 0x000fe40002000000 */
[----:B------:R-:W-:Y:S02]  /*3b00*/  SEL R30, R30, 0x3, P6 ;  /* 0x000000031e1e7807 */ /* 0x000fe40003000000 */
[----:B------:R-:W-:-:S04]  /*3b10*/  ISETP.NE.AND P6, PT, R75, RZ, PT ;  /* 0x000000ff4b00720c */ /* 0x000fc80003fc5270 */
[----:B------:R-:W-:Y:S02]  /*3b20*/  SEL R29, R29, 0x3, P6 ;  /* 0x000000031d1d7807 */ /* 0x000fe40003000000 */
[----:B------:R-:W-:-:S04]  /*3b30*/  ISETP.NE.AND P6, PT, R76, RZ, PT ;  /* 0x000000ff4c00720c */ /* 0x000fc80003fc5270 */
[----:B------:R-:W-:Y:S02]  /*3b40*/  SEL R36, R36, 0x3, P6 ;  /* 0x0000000324247807 */ /* 0x000fe40003000000 */
[----:B------:R-:W-:Y:S02]  /*3b50*/  ISETP.NE.AND P6, PT, R77, RZ, PT ;  /* 0x000000ff4d00720c */ /* 0x000fe40003fc5270 */
[----:B------:R-:W-:Y:S02]  /*3b60*/  P2R R42, PR, RZ, 0x4 ;  /* 0x00000004ff2a7803 */ /* 0x000fe40000000000 */
[----:B------:R-:W-:Y:S02]  /*3b70*/  SEL R35, R35, 0x3, P6 ;  /* 0x0000000323237807 */ /* 0x000fe40003000000 */
[----:B------:R-:W-:Y:S02]  /*3b80*/  ISETP.NE.AND P6, PT, R78, RZ, PT ;  /* 0x000000ff4e00720c */ /* 0x000fe40003fc5270 */
[----:B------:R-:W-:-:S02]  /*3b90*/  ISETP.NE.AND P2, PT, R170, RZ, PT ;  /* 0x000000ffaa00720c */ /* 0x000fc40003f45270 */
        /* <DEDUP_REMOVED lines=77> */
[----:B------:R-:W-:Y:S02]  /*4070*/  ISETP.NE.AND P4, PT, R88, RZ, PT ;  /* 0x000000ff5800720c */ /* 0x000fe40003f85270 */
[----:B------:R-:W-:Y:S02]  /*4080*/  SEL R9, R9, 0x5, P6 ;  /* 0x0000000509097807 */ /* 0x000fe40003000000 */
[----:B------:R-:W-:Y:S02]  /*4090*/  ISETP.NE.AND P6, PT, R51, RZ, PT ;  /* 0x000000ff3300720c */ /* 0x000fe40003fc5270 */
[----:B------:R-:W-:-:S02]  /*40a0*/  SEL R28, R28, 0x4, P4 ;  /* 0x000000041c1c7807 */ /* 0x000fc40002000000 */
[----:B------:R-:W-:Y:S02]  /*40b0*/  SEL R8, R8, 0x5, P6 ;  /* 0x0000000508087807 */ /* 0x000fe40003000000 */
[----:B------:R-:W-:Y:S02]  /*40c0*/  ISETP.NE.AND P6, PT, R55, RZ, PT ;  /* 0x000000ff3700720c */ /* 0x000fe40003fc5270 */
[----:B------:R-:W-:Y:S02]  /*40d0*/  ISETP.NE.AND P5, PT, R87, RZ, PT ;  /* 0x000000ff5700720c */ /* 0x000fe40003fa5270 */
[----:B------:R-:W-:Y:S02]  /*40e0*/  SEL R28, R28, 0x5, P6 ;  /* 0x000000051c1c7807 */ /* 0x000fe40003000000 */
        /* <DEDUP_REMOVED lines=13> */
[----:B------:R-:W-:-:S02]  /*41c0*/  ISETP.NE.AND P6, PT, R60, RZ, PT ;  /* 0x000000ff3c00720c */ /* 0x000fc40003fc5270 */
[----:B------:R-:W-:Y:S02]  /*41d0*/  ISETP.NE.AND P0, PT, R118, RZ, PT ;  /* 0x000000ff7600720c */ /* 0x000fe40003f05270 */
[----:B------:R-:W-:Y:S02]  /*41e0*/  SEL R31, R31, 0x5, P6 ;  /* 0x000000051f1f7807 */ /* 0x000fe40003000000 */
[----:B------:R-:W-:Y:S02]  /*41f0*/  SEL R30, R30, 0x4, P0 ;  /* 0x000000041e1e7807 */ /* 0x000fe40000000000 */
[----:B------:R-:W-:Y:S02]  /*4200*/  ISETP.NE.AND P6, PT, R65, RZ, PT ;  /* 0x000000ff4100720c */ /* 0x000fe40003fc5270 */
[----:B------:R-:W-:Y:S02]  /*4210*/  ISETP.NE.AND P1, PT, R115, RZ, PT ;  /* 0x000000ff7300720c */ /* 0x000fe40003f25270 */
[----:B------:R-:W-:-:S04]  /*4220*/  SEL R33, R30, 0x5, P6 ;  /* 0x000000051e217807 */ /* 0x000fc80003000000 */
[----:B------:R-:W-:Y:S02]  /*4230*/  SEL R33, R33, 0x6, P1 ;  /* 0x0000000621217807 */ /* 0x000fe40000800000 */
[----:B------:R-:W-:-:S04]  /*4240*/  ISETP.NE.AND P1, PT, R110, RZ, PT ;  /* 0x000000ff6e00720c */ /* 0x000fc80003f25270 */
[----:B------:R-:W-:Y:S02]  /*4250*/  P2R R61, PR, RZ, 0x2 ;  /* 0x00000002ff3d7803 */ /* 0x000fe40000000000 */
[----:B------:R-:W-:-:S04]  /*4260*/  ISETP.NE.AND P1, PT, R105, RZ, PT ;  /* 0x000000ff6900720c */ /* 0x000fc80003f25270 */
[----:B------:R-:W-:Y:S02]  /*4270*/  P2R R60, PR, RZ, 0x2 ;  /* 0x00000002ff3c7803 */ /* 0x000fe40000000000 */
[----:B------:R-:W-:-:S04]  /*4280*/  ISETP.NE.AND P1, PT, R104, RZ, PT ;  /* 0x000000ff6800720c */ /* 0x000fc80003f25270 */
[----:B------:R-:W-:Y:S02]  /*4290*/  P2R R59, PR, RZ, 0x2 ;  /* 0x00000002ff3b7803 */ /* 0x000fe40000000000 */
[----:B------:R-:W-:Y:S02]  /*42a0*/  ISETP.NE.AND P1, PT, R100, RZ, PT ;  /* 0x000000ff6400720c */ /* 0x000fe40003f25270 */
[----:B------:R-:W-:Y:S02]  /*42b0*/  ISETP.NE.AND P3, PT, R117, RZ, PT ;  /* 0x000000ff7500720c */ /* 0x000fe40003f65270 */
[----:B------:R-:W-:Y:S02]  /*42c0*/  P2R R58, PR, RZ, 0x2 ;  /* 0x00000002ff3a7803 */ /* 0x000fe40000000000 */
[----:B------:R-:W-:Y:S02]  /*42d0*/  ISETP.NE.AND P1, PT, R99, RZ, PT ;  /* 0x000000ff6300720c */ /* 0x000fe40003f25270 */
[----:B------:R-:W-:-:S02]  /*42e0*/  SEL R29, R29, 0x4, P3 ;  /* 0x000000041d1d7807 */ /* 0x000fc40001800000 */
[----:B------:R-:W-:Y:S02]  /*42f0*/  ISETP.NE.AND P6, PT, R66, RZ, PT ;  /* 0x000000ff4200720c */ /* 0x000fe40003fc5270 */
[----:B------:R-:W-:Y:S02]  /*4300*/  P2R R57, PR, RZ, 0x2 ;  /* 0x00000002ff397803 */ /* 0x000fe40000000000 */
[----:B------:R-:W-:Y:S02]  /*4310*/  ISETP.NE.AND P1, PT, R98, RZ, PT ;  /* 0x000000ff6200720c */ /* 0x000fe40003f25270 */
[----:B------:R-:W-:Y:S02]  /*4320*/  SEL R34, R29, 0x5, P6 ;  /* 0x000000051d227807 */ /* 0x000fe40003000000 */
[----:B------:R-:W-:Y:S02]  /*4330*/  ISETP.NE.AND P6, PT, R67, RZ, PT ;  /* 0x000000ff4300720c */ /* 0x000fe40003fc5270 */
[----:B------:R-:W-:-:S02]  /*4340*/  P2R R56, PR, RZ, 0x2 ;  /* 0x00000002ff387803 */ /* 0x000fc40000000000 */
[----:B------:R-:W-:Y:S02]  /*4350*/  ISETP.NE.AND P1, PT, R97, RZ, PT ;  /* 0x000000ff6100720c */ /* 0x000fe40003f25270 */
[----:B------:R-:W-:Y:S02]  /*4360*/  SEL R36, R36, 0x5, P6 ;  /* 0x0000000524247807 */ /* 0x000fe40003000000 */
        /* <DEDUP_REMOVED lines=21> */
[----:B------:R-:W-:-:S02]  /*44c0*/  ISETP.NE.AND P6, PT, R77, RZ, PT ;  /* 0x000000ff4d00720c */ /* 0x000fc40003fc5270 */
[----:B------:R-:W-:Y:S02]  /*44d0*/  P2R R41, PR, RZ, 0x2 ;  /* 0x00000002ff297803 */ /* 0x000fe40000000000 */
[----:B------:R-:W-:Y:S02]  /*44e0*/  ISETP.NE.AND P1, PT, R45, RZ, PT ;  /* 0x000000ff2d00720c */ /* 0x000fe40003f25270 */
[----:B------:R-:W-:Y:S02]  /*44f0*/  SEL R10, R10, 0x6, P6 ;  /* 0x000000060a0a7807 */ /* 0x000fe40003000000 */
        /* <DEDUP_REMOVED lines=8> */
[----:B------:R-:W-:-:S02]  /*4580*/  P2R R26, PR, RZ, 0x2 ;  /* 0x00000002ff1a7803 */ /* 0x000fc40000000000 */
[----:B------:R-:W-:Y:S02]  /*4590*/  ISETP.NE.AND P1, PT, R40, RZ, PT ;  /* 0x000000ff2800720c */ /* 0x000fe40003f25270 */
[----:B------:R-:W-:Y:S02]  /*45a0*/  SEL R29, R25, 0x6, P6 ;  /* 0x00000006191d7807 */ /* 0x000fe40003000000 */
        /* <DEDUP_REMOVED lines=19> */
[----:B------:R-:W-:-:S02]  /*46e0*/  ISETP.NE.AND P6, PT, R143, RZ, PT ;  /* 0x000000ff8f00720c */ /* 0x000fc40003fc5270 */
[----:B------:R-:W-:Y:S02]  /*46f0*/  SEL R26, R8, 0x7, P1 ;  /* 0x00000007081a7807 */ /* 0x000fe40000800000 */
[----:B------:R-:W-:Y:S02]  /*4700*/  SEL R28, R28, 0x6, P3 ;  /* 0x000000061c1c7807 */ /* 0x000fe40001800000 */
[----:B------:R-:W-:Y:S02]  /*4710*/  P2R R64, PR, RZ, 0x40 ;  /* 0x00000040ff407803 */ /* 0x000fe40000000000 */
[----:B------:R-:W-:Y:S02]  /*4720*/  ISETP.NE.AND P1, PT, R55, RZ, PT ;  /* 0x000000ff3700720c */ /* 0x000fe40003f25270 */
[----:B------:R-:W-:Y:S02]  /*4730*/  ISETP.NE.AND P4, PT, R95, RZ, PT ;  /* 0x000000ff5f00720c */ /* 0x000fe40003f85270 */
[----:B------:R-:W-:-:S02]  /*4740*/  ISETP.NE.AND P6, PT, R142, RZ, PT ;  /* 0x000000ff8e00720c */ /* 0x000fc40003fc5270 */
[----:B------:R-:W-:Y:S02]  /*4750*/  SEL R28, R28, 0x7, P1 ;  /* 0x000000071c1c7807 */ /* 0x000fe40000800000 */
[----:B------:R-:W-:Y:S02]  /*4760*/  SEL R27, R27, 0x6, P4 ;  /* 0x000000061b1b7807 */ /* 0x000fe40002000000 */
[----:B------:R-:W-:Y:S02]  /*4770*/  P2R R63, PR, RZ, 0x40 ;  /* 0x00000040ff3f7803 */ /* 0x000fe40000000000 */
[----:B------:R-:W-:Y:S02]  /*4780*/  ISETP.NE.AND P1, PT, R56, RZ, PT ;  /* 0x000000ff3800720c */ /* 0x000fe40003f25270 */
[----:B------:R-:W-:Y:S02]  /*4790*/  ISETP.NE.AND P6, PT, R140, RZ, PT ;  /* 0x000000ff8c00720c */ /* 0x000fe40003fc5270 */
[----:B------:R-:W-:-:S02]  /*47a0*/  SEL R27, R27, 0x7, P1 ;  /* 0x000000071b1b7807 */ /* 0x000fc40000800000 */
[----:B------:R-:W-:Y:S02]  /*47b0*/  P2R R62, PR, RZ, 0x40 ;  /* 0x00000040ff3e7803 */ /* 0x000fe40000000000 */
[----:B------:R-:W-:Y:S02]  /*47c0*/  ISETP.NE.AND P1, PT, R57, RZ, PT ;  /* 0x000000ff3900720c */ /* 0x000fe40003f25270 */
[----:B------:R-:W-:Y:S02]  /*47d0*/  ISETP.NE.AND P6, PT, R139, RZ, PT ;  /* 0x000000ff8b00720c */ /* 0x000fe40003fc5270 */
[----:B------:R-:W-:Y:S02]  /*47e0*/  SEL R31, R30, 0x7, P1 ;  /* 0x000000071e1f7807 */ /* 0x000fe40000800000 */
[----:B------:R-:W-:Y:S02]  /*47f0*/  P2R R45, PR, RZ, 0x40 ;  /* 0x00000040ff2d7803 */ /* 0x000fe40000000000 */
[----:B------:R-:W-:-:S02]  /*4800*/  ISETP.NE.AND P1, PT, R58, RZ, PT ;  /* 0x000000ff3a00720c */ /* 0x000fc40003f25270 */
[----:B------:R-:W-:Y:S02]  /*4810*/  ISETP.NE.AND P6, PT, R133, RZ, PT ;  /* 0x000000ff8500720c */ /* 0x000fe40003fc5270 */
[----:B------:R-:W-:Y:S02]  /*4820*/  SEL R29, R29, 0x7, P1 ;  /* 0x000000071d1d7807 */ /* 0x000fe40000800000 */
[----:B------:R-:W-:Y:S02]  /*4830*/  P2R R44, PR, RZ, 0x40 ;  /* 0x00000040ff2c7803 */ /* 0x000fe40000000000 */
[----:B------:R-:W-:Y:S02]  /*4840*/  ISETP.NE.AND P1, PT, R59, RZ, PT ;  /* 0x000000ff3b00720c */ /* 0x000fe40003f25270 */
[----:B------:R-:W-:Y:S02]  /*4850*/  ISETP.NE.AND P6, PT, R132, RZ, PT ;  /* 0x000000ff8400720c */ /* 0x000fe40003fc5270 */
[----:B------:R-:W-:-:S02]  /*4860*/  SEL R36, R32, 0x7, P1 ;  /* 0x0000000720247807 */ /* 0x000fc40000800000 */
[----:B------:R-:W-:Y:S01]  /*4870*/  SEL R32, R38, 0x7, P6 ;  /* 0x0000000726207807 */ /* 0x000fe20003000000 */
[----:B------:R-:W1:Y:S01]  /*4880*/  S2UR UR6, SR_CgaCtaId ;  /* 0x00000000000679c3 */ /* 0x000e620000008800 */
[----:B------:R-:W-:Y:S02]  /*4890*/  ISETP.NE.AND P6, PT, R44, RZ, PT ;  /* 0x000000ff2c00720c */ /* 0x000fe40003fc5270 */
[----:B------:R-:W-:Y:S02]  /*48a0*/  ISETP.NE.AND P1, PT, R60, RZ, PT ;  /* 0x000000ff3c00720c */ /* 0x000fe40003f25270 */
[----:B------:R-:W-:Y:S02]  /*48b0*/  SEL R30, R40, 0x7, P6 ;  /* 0x00000007281e7807 */ /* 0x000fe40003000000 */
[----:B------:R-:W-:Y:S02]  /*48c0*/  ISETP.NE.AND P6, PT, R45, RZ, PT ;  /* 0x000000ff2d00720c */ /* 0x000fe40003fc5270 */
[----:B------:R-:W-:-:S02]  /*48d0*/  SEL R35, R35, 0x7, P1 ;  /* 0x0000000723237807 */ /* 0x000fc40000800000 */
[----:B------:R-:W-:Y:S02]  /*48e0*/  ISETP.NE.AND P1, PT, R61, RZ, PT ;  /* 0x000000ff3d00720c */ /* 0x000fe40003f25270 */
[----:B------:R-:W-:Y:S02]  /*48f0*/  ISETP.NE.AND P0, PT, R114, RZ, PT ;  /* 0x000000ff7200720c */ /* 0x000fe40003f05270 */
[----:B------:R-:W-:Y:S02]  /*4900*/  SEL R8, R24, 0x8, P6 ;  /* 0x0000000818087807 */ /* 0x000fe40003000000 */
[----:B------:R-:W-:Y:S02]  /*4910*/  ISETP.NE.AND P6, PT, R62, RZ, PT ;  /* 0x000000ff3e00720c */ /* 0x000fe40003fc5270 */
[----:B------:R-:W-:Y:S02]  /*4920*/  SEL R37, R33, 0x7, P1 ;  /* 0x0000000721257807 */ /* 0x000fe40000800000 */
[----:B------:R-:W-:-:S02]  /*4930*/  SEL R34, R34, 0x6, P0 ;  /* 0x0000000622227807 */ /* 0x000fc40000000000 */
[----:B------:R-:W-:Y:S02]  /*4940*/  ISETP.NE.AND P2, PT, R112, RZ, PT ;  /* 0x000000ff7000720c */ /* 0x000fe40003f45270 */
[----:B------:R-:W-:Y:S02]  /*4950*/  ISETP.NE.AND P1, PT, R43, RZ, PT ;  /* 0x000000ff2b00720c */ /* 0x000fe40003f25270 */
[----:B------:R-:W-:Y:S02]  /*4960*/  SEL R9, R10, 0x8, P6 ;  /* 0x000000080a097807 */ /* 0x000fe40003000000 */
[----:B------:R-:W-:Y:S02]  /*4970*/  ISETP.NE.AND P6, PT, R63, RZ, PT ;  /* 0x000000ff3f00720c */ /* 0x000fe40003fc5270 */
[----:B------:R-:W-:Y:S02]  /*4980*/  ISETP.NE.AND P5, PT, R149, RZ, PT ;  /* 0x000000ff9500720c */ /* 0x000fe40003fa5270 */
[----:B------:R-:W-:-:S02]  /*4990*/  SEL R34, R34, 0x7, P2 ;  /* 0x0000000722227807 */ /* 0x000fc40001000000 */
[----:B------:R-:W-:Y:S02]  /*49a0*/  SEL R33, R39, 0x7, P1 ;  /* 0x0000000727217807 */ /* 0x000fe40000800000 */
[----:B------:R-:W-:Y:S02]  /*49b0*/  ISETP.NE.AND P2, PT, R42, RZ, PT ;  /* 0x000000ff2a00720c */ /* 0x000fe40003f45270 */
[----:B------:R-:W-:Y:S02]  /*49c0*/  ISETP.NE.AND P1, PT, R138, RZ, PT ;  /* 0x000000ff8a00720c */ /* 0x000fe40003f25270 */
[----:B------:R-:W-:Y:S02]  /*49d0*/  SEL R10, R25, 0x8, P6 ;  /* 0x00000008190a7807 */ /* 0x000fe40003000000 */
[----:B------:R-:W-:Y:S02]  /*49e0*/  ISETP.NE.AND P6, PT, R64, RZ, PT ;  /* 0x000000ff4000720c */ /* 0x000fe40003fc5270 */
[----:B------:R-:W-:-:S02]  /*49f0*/  SEL R24, R28, 0x8, P5 ;  /* 0x000000081c187807 */ /* 0x000fc40002800000 */
[----:B------:R-:W-:Y:S02]  /*4a00*/  ISETP.NE.AND P3, PT, R153, RZ, PT ;  /* 0x000000ff9900720c */ /* 0x000fe40003f65270 */
[----:B------:R-:W-:Y:S02]  /*4a10*/  SEL R41, R41, 0x7, P2 ;  /* 0x0000000729297807 */ /* 0x000fe40001000000 */
[----:B------:R-:W-:Y:S01]  /*4a20*/  SEL R28, R36, 0x8, P1 ;  /* 0x00000008241c7807 */ /* 0x000fe20000800000 */
[----:B------:R-:W-:Y:S01]  /*4a30*/  IMAD.SHL.U32 R36, R2, 0x40, RZ ;  /* 0x0000004002247824 */ /* 0x000fe200078e00ff */
[----:B------:R-:W-:Y:S01]  /*4a40*/  ISETP.NE.AND P2, PT, R141, RZ, PT ;  /* 0x000000ff8d00720c */ /* 0x000fe20003f45270 */
[----:B------:R-:W-:Y:S01]  /*4a50*/  UMOV UR5, 0x400 ;  /* 0x0000040000057882 */ /* 0x000fe20000000000 */
[----:B------:R-:W-:Y:S01]  /*4a60*/  SEL R25, R26, 0x8, P6 ;  /* 0x000000081a197807 */ /* 0x000fe20003000000 */
[----:B-1----:R-:W-:Y:S01]  /*4a70*/  UPRMT UR5, UR6, 0x654, UR5 ;  /* 0x0000065406057896 */ /* 0x002fe20008000005 */
[----:B------:R-:W-:-:S02]  /*4a80*/  SEL R26, R31, 0x8, P3 ;  /* 0x000000081f1a7807 */ /* 0x000fc40001800000 */
[----:B------:R-:W-:Y:S02]  /*4a90*/  SEL R31, R35, 0x8, P2 ;  /* 0x00000008231f7807 */ /* 0x000fe40001000000 */
[----:B------:R-:W-:Y:S02]  /*4aa0*/  LOP3.LUT R35, R2, 0xfc, RZ, 0xc0, !PT ;  /* 0x000000fc02237812 */ /* 0x000fe400078ec0ff */
[----:B------:R-:W-:-:S04]  /*4ab0*/  LOP3.LUT R36, R36, 0x3fc0, RZ, 0xc0, !PT ;  /* 0x00003fc024247812 */ /* 0x000fc800078ec0ff */
[----:B------:R-:W-:-:S05]  /*4ac0*/  IADD3 R35, R36, UR5, R35 ;  /* 0x0000000524237c10 */ /* 0x000fca000fffe023 */
[----:B------:R1:W-:Y:S04]  /*4ad0*/  STS [R35], R20 ;  /* 0x0000001423007388 */ /* 0x0003e80000000800 */
[----:B------:R-:W-:Y:S04]  /*4ae0*/  STS [R35+0x4], R21 ;  /* 0x0000041523007388 */ /* 0x000fe80000000800 */
[----:B------:R-:W-:Y:S04]  /*4af0*/  STS [R35+0x8], R22 ;  /* 0x0000081623007388 */ /* 0x000fe80000000800 */
[----:B------:R-:W-:Y:S04]  /*4b00*/  STS [R35+0xc], R23 ;  /* 0x00000c1723007388 */ /* 0x000fe80000000800 */
[----:B------:R-:W-:Y:S04]  /*4b10*/  STS [R35+0x10], R4 ;  /* 0x0000100423007388 */ /* 0x000fe80000000800 */
[----:B------:R-:W-:Y:S04]  /*4b20*/  STS [R35+0x14], R5 ;  /* 0x0000140523007388 */ /* 0x000fe80000000800 */
[----:B------:R2:W-:Y:S04]  /*4b30*/  STS [R35+0x18], R6 ;  /* 0x0000180623007388 */ /* 0x0005e80000000800 */
[----:B------:R-:W-:Y:S04]  /*4b40*/  STS [R35+0x1c], R7 ;  /* 0x00001c0723007388 */ /* 0x000fe80000000800 */
[----:B------:R3:W-:Y:S04]  /*4b50*/  STS [R35+0x20], R12 ;  /* 0x0000200c23007388 */ /* 0x0007e80000000800 */
[----:B------:R-:W-:Y:S04]  /*4b60*/  STS [R35+0x24], R13 ;  /* 0x0000240d23007388 */ /* 0x000fe80000000800 */
[----:B------:R4:W-:Y:S04]  /*4b70*/  STS [R35+0x28], R14 ;  /* 0x0000280e23007388 */ /* 0x0009e80000000800 */
[----:B------:R-:W-:Y:S04]  /*4b80*/  STS [R35+0x2c], R15 ;  /* 0x00002c0f23007388 */ /* 0x000fe80000000800 */
[----:B------:R-:W-:Y:S04]  /*4b90*/  STS [R35+0x30], R16 ;  /* 0x0000301023007388 */ /* 0x000fe80000000800 */
[----:B------:R5:W-:Y:S04]  /*4ba0*/  STS [R35+0x34], R17 ;  /* 0x0000341123007388 */ /* 0x000be80000000800 */
[----:B------:R-:W-:Y:S04]  /*4bb0*/  STS [R35+0x38], R18 ;  /* 0x0000381223007388 */ /* 0x000fe80000000800 */
[----:B------:R-:W-:Y:S01]  /*4bc0*/  STS [R35+0x3c], R19 ;  /* 0x00003c1323007388 */ /* 0x000fe20000000800 */
[----:B------:R-:W-:-:S02]  /*4bd0*/  SHF.R.U32.HI R36, RZ, 0x4, R2 ;  /* 0x00000004ff247819 */ /* 0x000fc40000011602 */
[----:B-1----:R-:W-:Y:S02]  /*4be0*/  LOP3.LUT R20, R2, 0xff, RZ, 0xc0, !PT ;  /* 0x000000ff02147812 */ /* 0x002fe400078ec0ff */
[----:B------:R-:W-:Y:S02]  /*4bf0*/  LOP3.LUT R36, R36, 0xc, RZ, 0xc0, !PT ;  /* 0x0000000c24247812 */ /* 0x000fe400078ec0ff */
[----:B--2---:R-:W-:-:S03]  /*4c00*/  LOP3.LUT R6, R20, 0x100, RZ, 0xfc, !PT ;  /* 0x0000010014067812 */ /* 0x004fc600078efcff */
[----:B------:R-:W-:Y:S01]  /*4c10*/  VIADD R5, R36, UR5 ;  /* 0x0000000524057c36 */ /* 0x000fe20008000000 */
[----:B------:R-:W-:Y:S02]  /*4c20*/  SHF.R.U32.HI R4, RZ, 0x6, R2 ;  /* 0x00000006ff047819 */ /* 0x000fe40000011602 */
[----:B------:R-:W-:Y:S01]  /*4c30*/  SHF.R.U32.HI R6, RZ, 0x4, R6 ;  /* 0x00000004ff067819 */ /* 0x000fe20000011606 */
[----:B---3--:R-:W-:Y:S01]  /*4c40*/  IMAD R12, R20, 0x4, R5 ;  /* 0x00000004140c7824 */ /* 0x008fe200078e0205 */
[----:B------:R-:W-:Y:S01]  /*4c50*/  BAR.SYNC.DEFER_BLOCKING 0x0 ;  /* 0x0000000000007b1d */ /* 0x000fe20000010000 */
[----:B------:R-:W-:Y:S02]  /*4c60*/  SGXT.U32 R4, R4, 0x2 ;  /* 0x000000020404781a */ /* 0x000fe40000000000 */
[----:B------:R-:W-:Y:S02]  /*4c70*/  LOP3.LUT R6, R6, 0x1c, RZ, 0xc0, !PT ;  /* 0x0000001c06067812 */ /* 0x000fe400078ec0ff */
[----:B----4-:R-:W-:-:S03]  /*4c80*/  LOP3.LUT R14, R4, UR4, RZ, 0xfc, !PT ;  /* 0x00000004040e7c12 */ /* 0x010fc6000f8efcff */
[----:B------:R-:W-:Y:S02]  /*4c90*/  VIADD R5, R6, UR5 ;  /* 0x0000000506057c36 */ /* 0x000fe40008000000 */
[----:B------:R-:W-:-:S04]  /*4ca0*/  IMAD.HI R6, R14, 0x71625345, RZ ;  /* 0x716253450e067827 */ /* 0x000fc800078e02ff */
[----:B------:R-:W-:Y:S02]  /*4cb0*/  IMAD R13, R20, 0x4, R5 ;  /* 0x00000004140d7824 */ /* 0x000fe400078e0205 */
[----:B------:R-:W1:Y:S01]  /*4cc0*/  LDC.64 R4, c[0x0][0x218] ;  /* 0x00008600ff047b82 */ /* 0x000e620000000a00 */
[----:B------:R2:W3:Y:S01]  /*4cd0*/  LDS R21, [R12] ;  /* 0x000000000c157984 */ /* 0x0004e20000000800 */
[----:B------:R-:W-:-:S03]  /*4ce0*/  SHF.R.U32.HI R7, RZ, 0x1f, R6 ;  /* 0x0000001fff077819 */ /* 0x000fc60000011606 */
[----:B------:R4:W1:Y:S01]  /*4cf0*/  LDS R19, [R13+0x400] ;  /* 0x000400000d137984 */ /* 0x0008620000000800 */
[----:B-----5:R-:W-:Y:S02]  /*4d00*/  LOP3.LUT R17, R11, 0x3f, R2, 0xf8, !PT ;  /* 0x0000003f0b117812 */ /* 0x020fe400078ef802 */
[----:B------:R-:W-:Y:S02]  /*4d10*/  ISETP.NE.AND P1, PT, R130, RZ, PT ;  /* 0x000000ff8200720c */ /* 0x000fe40003f25270 */
[----:B------:R-:W-:Y:S02]  /*4d20*/  LEA.HI.SX32 R7, R6, R7, 0x19 ;  /* 0x0000000706077211 */ /* 0x000fe400078fcaff */
[----:B------:R-:W-:Y:S02]  /*4d30*/  LOP3.LUT R2, R14, 0x4, RZ, 0xfc, !PT ;  /* 0x000000040e027812 */ /* 0x000fe400078efcff */
[----:B------:R-:W-:Y:S01]  /*4d40*/  ISETP.NE.AND P2, PT, R131, RZ, PT ;  /* 0x000000ff8300720c */ /* 0x000fe20003f45270 */
[----:B--2---:R-:W-:Y:S01]  /*4d50*/  IMAD R12, R7, -0x121, R14 ;  /* 0xfffffedf070c7824 */ /* 0x004fe200078e020e */
[----:B------:R-:W-:Y:S01]  /*4d60*/  SEL R36, R37, 0x8, P1 ;  /* 0x0000000825247807 */ /* 0x000fe20000800000 */
[----:B------:R-:W-:Y:S01]  /*4d70*/  IMAD.HI R6, R2, 0x71625345, RZ ;  /* 0x7162534502067827 */ /* 0x000fe200078e02ff */
[----:B------:R-:W-:-:S02]  /*4d80*/  ISETP.GE.AND P1, PT, R17, 0x120, PT ;  /* 0x000001201100780c */ /* 0x000fc40003f26270 */
[----:B------:R-:W-:Y:S01]  /*4d90*/  SEL R35, R34, 0x8, P2 ;  /* 0x0000000822237807 */ /* 0x000fe20001000000 */
[----:B------:R-:W-:Y:S01]  /*4da0*/  IMAD R12, R17, 0x121, R12 ;  /* 0x00000121110c7824 */ /* 0x000fe200078e020c */
[----:B------:R-:W-:Y:S02]  /*4db0*/  ISETP.LT.AND P2, PT, R14, 0x484, !P1 ;  /* 0x000004840e00780c */ /* 0x000fe40004f41270 */
[----:B------:R-:W-:Y:S01]  /*4dc0*/  SHF.R.U32.HI R11, RZ, 0x1f, R6 ;  /* 0x0000001fff0b7819 */ /* 0x000fe20000011606 */
[----:B------:R-:W-:-:S03]  /*4dd0*/  IMAD R7, R7, 0x36300, R12 ;  /* 0x0003630007077824 */ /* 0x000fc600078e020c */
[----:B----4-:R-:W-:Y:S01]  /*4de0*/  LEA.HI.SX32 R13, R6, R11, 0x19 ;  /* 0x0000000b060d7211 */ /* 0x010fe200078fcaff */
[----:B-1----:R-:W-:Y:S01]  /*4df0*/  IMAD.WIDE R6, R7, 0x4, R4 ;  /* 0x0000000407067825 */ /* 0x002fe200078e0204 */
[----:B------:R-:W-:-:S03]  /*4e00*/  LOP3.LUT R11, R14, 0x8, RZ, 0xfc, !PT ;  /* 0x000000080e0b7812 */ /* 0x000fc600078efcff */
[----:B------:R-:W-:Y:S02]  /*4e10*/  IMAD R16, R13, -0x121, R2 ;  /* 0xfffffedf0d107824 */ /* 0x000fe400078e0202 */
[----:B------:R-:W-:-:S04]  /*4e20*/  IMAD.HI R12, R11, 0x71625345, RZ ;  /* 0x716253450b0c7827 */ /* 0x000fc800078e02ff */
[----:B------:R-:W-:Y:S01]  /*4e30*/  IMAD R16, R13, 0x36300, R16 ;  /* 0x000363000d107824 */ /* 0x000fe200078e0210 */
[----:B---3--:R1:W-:Y:S01]  /*4e40*/  @P2 STG.E desc[UR8][R6.64], R21 ;  /* 0x0000001506002986 */ /* 0x0083e2000c101908 */
[----:B------:R-:W-:Y:S01]  /*4e50*/  ISETP.LT.AND P2, PT, R2, 0x484, !P1 ;  /* 0x000004840200780c */ /* 0x000fe20004f41270 */
[----:B------:R-:W-:Y:S01]  /*4e60*/  IMAD R48, R0, 0x120, R3 ;  /* 0x0000012000307824 */ /* 0x000fe200078e0203 */
[----:B------:R-:W-:Y:S01]  /*4e70*/  SHF.R.U32.HI R13, RZ, 0x1f, R12 ;  /* 0x0000001fff0d7819 */ /* 0x000fe2000001160c */
[----:B------:R-:W-:Y:S01]  /*4e80*/  IMAD R15, R17, 0x121, R16 ;  /* 0x00000121110f7824 */ /* 0x000fe200078e0210 */
[----:B------:R-:W-:Y:S02]  /*4e90*/  LOP3.LUT R0, R20, 0x200, RZ, 0xfc, !PT ;  /* 0x0000020014007812 */ /* 0x000fe400078efcff */
[----:B------:R-:W-:Y:S01]  /*4ea0*/  LEA.HI.SX32 R2, R12, R13, 0x19 ;  /* 0x0000000d0c027211 */ /* 0x000fe200078fcaff */
[----:B------:R-:W-:Y:S01]  /*4eb0*/  IMAD.WIDE R12, R15, 0x4, R4 ;  /* 0x000000040f0c7825 */ /* 0x000fe200078e0204 */
[----:B------:R-:W-:-:S02]  /*4ec0*/  LOP3.LUT R3, R20, 0x300, RZ, 0xfc, !PT ;  /* 0x0000030014037812 */ /* 0x000fc400078efcff */
[----:B------:R-:W-:Y:S02]  /*4ed0*/  SHF.R.U32.HI R0, RZ, 0x4, R0 ;  /* 0x00000004ff007819 */ /* 0x000fe40000011600 */
[----:B-1----:R-:W-:Y:S02]  /*4ee0*/  LOP3.LUT R7, R20, 0x500, RZ, 0xfc, !PT ;  /* 0x0000050014077812 */ /* 0x002fe400078efcff */
[----:B------:R-:W-:Y:S02]  /*4ef0*/  SHF.R.U32.HI R3, RZ, 0x4, R3 ;  /* 0x00000004ff037819 */ /* 0x000fe40000011603 */
[----:B------:R-:W-:Y:S01]  /*4f00*/  LOP3.LUT R0, R0, 0x2c, RZ, 0xc0, !PT ;  /* 0x0000002c00007812 */ /* 0x000fe200078ec0ff */
[----:B0-----:R0:W-:Y:S01]  /*4f10*/  @P2 STG.E desc[UR8][R12.64], R19 ;  /* 0x000000130c002986 */ /* 0x0011e2000c101908 */
[C---:B------:R-:W-:Y:S02]  /*4f20*/  LOP3.LUT R16, R20.reuse, 0x800, RZ, 0xfc, !PT ;  /* 0x0000080014107812 */ /* 0x040fe400078efcff */
[----:B------:R-:W-:-:S02]  /*4f30*/  LOP3.LUT R21, R20, 0xa00, RZ, 0xfc, !PT ;  /* 0x00000a0014157812 */ /* 0x000fc400078efcff */
[----:B0-----:R-:W-:Y:S02]  /*4f40*/  SHF.R.U32.HI R12, RZ, 0x4, R7 ;  /* 0x00000004ff0c7819 */ /* 0x001fe40000011607 */
[----:B------:R-:W-:Y:S01]  /*4f50*/  LOP3.LUT R7, R3, 0x3c, RZ, 0xc0, !PT ;  /* 0x0000003c03077812 */ /* 0x000fe200078ec0ff */
[----:B------:R-:W-:Y:S01]  /*4f60*/  VIADD R3, R0, UR5 ;  /* 0x0000000500037c36 */ /* 0x000fe20008000000 */
[----:B------:R-:W-:-:S03]  /*4f70*/  SHF.R.U32.HI R19, RZ, 0x4, R16 ;  /* 0x00000004ff137819 */ /* 0x000fc60000011610 */
[----:B------:R-:W-:Y:S01]  /*4f80*/  IMAD R3, R20, 0x4, R3 ;  /* 0x0000000414037824 */ /* 0x000fe200078e0203 */
[----:B------:R-:W-:Y:S01]  /*4f90*/  SHF.R.U32.HI R23, RZ, 0x4, R21 ;  /* 0x00000004ff177819 */ /* 0x000fe20000011615 */
[C---:B------:R-:W-:Y:S01]  /*4fa0*/  IMAD R15, R2.reuse, -0x121, R11 ;  /* 0xfffffedf020f7824 */ /* 0x040fe200078e020b */
[----:B------:R-:W-:Y:S02]  /*4fb0*/  LOP3.LUT R21, R19, 0x8c, RZ, 0xc0, !PT ;  /* 0x0000008c13157812 */ /* 0x000fe400078ec0ff */
[----:B------:R0:W1:Y:S01]  /*4fc0*/  LDS R19, [R3+0x800] ;  /* 0x0008000003137984 */ /* 0x0000620000000800 */
[----:B------:R-:W-:Y:S01]  /*4fd0*/  IMAD R2, R2, 0x36300, R15 ;  /* 0x0003630002027824 */ /* 0x000fe200078e020f */
[C---:B------:R-:W-:Y:S02]  /*4fe0*/  LOP3.LUT R6, R20.reuse, 0x400, RZ, 0xfc, !PT ;  /* 0x0000040014067812 */ /* 0x040fe400078efcff */
[----:B------:R-:W-:Y:S02]  /*4ff0*/  LOP3.LUT R15, R20, 0x700, RZ, 0xfc, !PT ;  /* 0x00000700140f7812 */ /* 0x000fe400078efcff */
[----:B------:R-:W-:-:S02]  /*5000*/  ISETP.LT.AND P2, PT, R11, 0x484, !P1 ;  /* 0x000004840b00780c */ /* 0x000fc40004f41270 */
[C---:B------:R-:W-:Y:S02]  /*5010*/  LOP3.LUT R11, R20.reuse, 0x600, RZ, 0xfc, !PT ;  /* 0x00000600140b7812 */ /* 0x040fe400078efcff */
[----:B------:R-:W-:Y:S02]  /*5020*/  LOP3.LUT R18, R20, 0x900, RZ, 0xfc, !PT ;  /* 0x0000090014127812 */ /* 0x000fe400078efcff */
[----:B------:R-:W-:Y:S02]  /*5030*/  SHF.R.U32.HI R6, RZ, 0x4, R6 ;  /* 0x00000004ff067819 */ /* 0x000fe40000011606 */
[----:B------:R-:W-:Y:S02]  /*5040*/  SHF.R.U32.HI R15, RZ, 0x4, R15 ;  /* 0x00000004ff0f7819 */ /* 0x000fe4000001160f */
[----:B------:R-:W-:Y:S01]  /*5050*/  LOP3.LUT R12, R12, 0x5c, RZ, 0xc0, !PT ;  /* 0x0000005c0c0c7812 */ /* 0x000fe200078ec0ff */
[----:B------:R-:W-:Y:S01]  /*5060*/  VIADD R7, R7, UR5 ;  /* 0x0000000507077c36 */ /* 0x000fe20008000000 */
[----:B------:R-:W-:-:S02]  /*5070*/  LOP3.LUT R38, R20, 0xc00, RZ, 0xfc, !PT ;  /* 0x00000c0014267812 */ /* 0x000fc400078efcff */
[C---:B------:R-:W-:Y:S02]  /*5080*/  LOP3.LUT R34, R20.reuse, 0xb00, RZ, 0xfc, !PT ;  /* 0x00000b0014227812 */ /* 0x040fe400078efcff */
[----:B------:R-:W-:Y:S02]  /*5090*/  SHF.R.U32.HI R13, RZ, 0x4, R11 ;  /* 0x00000004ff0d7819 */ /* 0x000fe4000001160b */
[----:B------:R-:W-:Y:S02]  /*50a0*/  SHF.R.U32.HI R22, RZ, 0x4, R18 ;  /* 0x00000004ff167819 */ /* 0x000fe40000011612 */
[----:B------:R-:W-:Y:S02]  /*50b0*/  LOP3.LUT R40, R20, 0xd00, RZ, 0xfc, !PT ;  /* 0x00000d0014287812 */ /* 0x000fe400078efcff */
[----:B------:R-:W-:Y:S02]  /*50c0*/  LOP3.LUT R11, R6, 0x4c, RZ, 0xc0, !PT ;  /* 0x0000004c060b7812 */ /* 0x000fe400078ec0ff */
[----:B------:R-:W-:Y:S01]  /*50d0*/  LOP3.LUT R18, R15, 0x7c, RZ, 0xc0, !PT ;  /* 0x0000007c0f127812 */ /* 0x000fe200078ec0ff */
[----:B------:R-:W-:Y:S01]  /*50e0*/  VIADD R15, R12, UR5 ;  /* 0x000000050c0f7c36 */ /* 0x000fe20008000000 */
[----:B------:R-:W-:Y:S01]  /*50f0*/  SHF.R.U32.HI R39, RZ, 0x4, R38 ;  /* 0x00000004ff277819 */ /* 0x000fe20000011626 */
[----:B------:R-:W-:Y:S01]  /*5100*/  IMAD R12, R20, 0x4, R7 ;  /* 0x00000004140c7824 */ /* 0x000fe200078e0207 */
[----:B------:R-:W-:-:S02]  /*5110*/  SHF.R.U32.HI R37, RZ, 0x4, R34 ;  /* 0x00000004ff257819 */ /* 0x000fc40000011622 */
[C---:B------:R-:W-:Y:S02]  /*5120*/  LOP3.LUT R43, R20.reuse, 0xe00, RZ, 0xfc, !PT ;  /* 0x00000e00142b7812 */ /* 0x040fe400078efcff */
[----:B------:R-:W-:Y:S02]  /*5130*/  SHF.R.U32.HI R42, RZ, 0x4, R40 ;  /* 0x00000004ff2a7819 */ /* 0x000fe40000011628 */
[----:B------:R-:W-:Y:S01]  /*5140*/  LOP3.LUT R16, R13, 0x6c, RZ, 0xc0, !PT ;  /* 0x0000006c0d107812 */ /* 0x000fe200078ec0ff */
[----:B------:R-:W-:Y:S01]  /*5150*/  VIADD R13, R11, UR5 ;  /* 0x000000050b0d7c36 */ /* 0x000fe20008000000 */
[----:B------:R-:W-:Y:S01]  /*5160*/  LOP3.LUT R40, R39, 0xcc, RZ, 0xc0, !PT ;  /* 0x000000cc27287812 */ /* 0x000fe200078ec0ff */
[----:B------:R-:W-:Y:S01]  /*5170*/  VIADD R39, R21, UR5 ;  /* 0x0000000515277c36 */ /* 0x000fe20008000000 */
[----:B------:R-:W-:Y:S01]  /*5180*/  LOP3.LUT R44, R20, 0xf00, RZ, 0xfc, !PT ;  /* 0x00000f00142c7812 */ /* 0x000fe200078efcff */
[----:B------:R2:W3:Y:S01]  /*5190*/  LDS R21, [R12+0xc00] ;  /* 0x000c00000c157984 */ /* 0x0004e20000000800 */
[----:B------:R-:W-:-:S02]  /*51a0*/  LOP3.LUT R34, R23, 0xac, RZ, 0xc0, !PT ;  /* 0x000000ac17227812 */ /* 0x000fc400078ec0ff */
[----:B------:R-:W-:Y:S01]  /*51b0*/  LOP3.LUT R38, R37, 0xbc, RZ, 0xc0, !PT ;  /* 0x000000bc25267812 */ /* 0x000fe200078ec0ff */
[----:B------:R-:W-:Y:S01]  /*51c0*/  VIADD R37, R18, UR5 ;  /* 0x0000000512257c36 */ /* 0x000fe20008000000 */
[----:B------:R-:W-:Y:S01]  /*51d0*/  SHF.R.U32.HI R43, RZ, 0x4, R43 ;  /* 0x00000004ff2b7819 */ /* 0x000fe2000001162b */
[----:B------:R-:W-:Y:S01]  /*51e0*/  IMAD R18, R20, 0x4, R13 ;  /* 0x0000000414127824 */ /* 0x000fe200078e020d */
[----:B------:R-:W-:Y:S01]  /*51f0*/  SHF.R.U32.HI R45, RZ, 0x4, R44 ;  /* 0x00000004ff2d7819 */ /* 0x000fe2000001162c */
[----:B0-----:R-:W-:Y:S01]  /*5200*/  VIADD R3, R34, UR5 ;  /* 0x0000000522037c36 */ /* 0x001fe20008000000 */
[----:B------:R-:W-:Y:S01]  /*5210*/  LOP3.LUT R0, R14, 0xc, RZ, 0xfc, !PT ;  /* 0x0000000c0e007812 */ /* 0x000fe200078efcff */
[----:B------:R-:W-:Y:S01]  /*5220*/  IMAD R34, R20, 0x4, R37 ;  /* 0x0000000414227824 */ /* 0x000fe200078e0225 */
[----:B------:R-:W-:Y:S01]  /*5230*/  LOP3.LUT R44, R43, 0xec, RZ, 0xc0, !PT ;  /* 0x000000ec2b2c7812 */ /* 0x000fe200078ec0ff */
[----:B------:R-:W0:Y:S01]  /*5240*/  LDS R37, [R18+0x1000] ;  /* 0x0010000012257984 */ /* 0x000e220000000800 */
[----:B------:R-:W-:Y:S01]  /*5250*/  LOP3.LUT R6, R14, 0x10, RZ, 0xfc, !PT ;  /* 0x000000100e067812 */ /* 0x000fe200078efcff */
[----:B------:R-:W-:-:S04]  /*5260*/  IMAD.HI R7, R0, 0x71625345, RZ ;  /* 0x7162534500077827 */ /* 0x000fc800078e02ff */
[----:B------:R-:W-:Y:S02]  /*5270*/  VIADD R51, R44, UR5 ;  /* 0x000000052c337c36 */ /* 0x000fe40008000000 */
[----:B------:R-:W-:Y:S02]  /*5280*/  IMAD R44, R20, 0x4, R3 ;  /* 0x00000004142c7824 */ /* 0x000fe400078e0203 */
[----:B------:R-:W-:Y:S01]  /*5290*/  IMAD.HI R11, R6, 0x71625345, RZ ;  /* 0x71625345060b7827 */ /* 0x000fe200078e02ff */
[----:B------:R-:W-:-:S03]  /*52a0*/  LOP3.LUT R22, R22, 0x9c, RZ, 0xc0, !PT ;  /* 0x0000009c16167812 */ /* 0x000fc600078ec0ff */
[----:B------:R-:W-:Y:S01]  /*52b0*/  IMAD R3, R17, 0x121, R2 ;  /* 0x0000012111037824 */ /* 0x000fe200078e0202 */
[----:B--2---:R-:W-:Y:S01]  /*52c0*/  SHF.R.U32.HI R12, RZ, 0x1f, R7 ;  /* 0x0000001fff0c7819 */ /* 0x004fe20000011607 */
[----:B------:R-:W-:Y:S01]  /*52d0*/  VIADD R23, R16, UR5 ;  /* 0x0000000510177c36 */ /* 0x000fe20008000000 */
[----:B------:R-:W-:Y:S01]  /*52e0*/  ISETP.NE.AND P0, PT, R154, RZ, PT ;  /* 0x000000ff9a00720c */ /* 0x000fe20003f05270 */
[----:B------:R-:W-:Y:S01]  /*52f0*/  IMAD.WIDE R2, R3, 0x4, R4 ;  /* 0x0000000403027825 */ /* 0x000fe200078e0204 */
[----:B------:R-:W-:Y:S02]  /*5300*/  SHF.R.U32.HI R16, RZ, 0x1f, R11 ;  /* 0x0000001fff107819 */ /* 0x000fe4000001160b */
[----:B------:R-:W-:Y:S01]  /*5310*/  LEA.HI.SX32 R13, R7, R12, 0x19 ;  /* 0x0000000c070d7211 */ /* 0x000fe200078fcaff */
[----:B------:R-:W-:Y:S01]  /*5320*/  VIADD R43, R22, UR5 ;  /* 0x00000005162b7c36 */ /* 0x000fe20008000000 */
[----:B------:R-:W-:Y:S01]  /*5330*/  SEL R29, R29, 0x8, P0 ;  /* 0x000000081d1d7807 */ /* 0x000fe20000000000 */
[----:B------:R-:W-:Y:S01]  /*5340*/  IMAD R22, R20, 0x4, R15 ;  /* 0x0000000414167824 */ /* 0x000fe200078e020f */
[----:B------:R-:W-:Y:S01]  /*5350*/  ISETP.NE.AND P3, PT, R47, RZ, PT ;  /* 0x000000ff2f00720c */ /* 0x000fe20003f65270 */
[----:B-1----:R1:W-:Y:S01]  /*5360*/  @P2 STG.E desc[UR8][R2.64], R19 ;  /* 0x0000001302002986 */ /* 0x0023e2000c101908 */
[----:B------:R-:W-:-:S02]  /*5370*/  ISETP.NE.AND P0, PT, R46, RZ, PT ;  /* 0x000000ff2e00720c */ /* 0x000fc40003f05270 */
[----:B------:R-:W-:Y:S02]  /*5380*/  LEA.HI.SX32 R15, R11, R16, 0x19 ;  /* 0x000000100b0f7211 */ /* 0x000fe400078fcaff */
[----:B------:R-:W-:Y:S02]  /*5390*/  LOP3.LUT R42, R42, 0xdc, RZ, 0xc0, !PT ;  /* 0x000000dc2a2a7812 */ /* 0x000fe400078ec0ff */
[----:B------:R-:W-:Y:S02]  /*53a0*/  LOP3.LUT R46, R45, 0xfc, RZ, 0xc0, !PT ;  /* 0x000000fc2d2e7812 */ /* 0x000fe400078ec0ff */
[----:B------:R-:W-:Y:S02]  /*53b0*/  LOP3.LUT R7, R14, 0x14, RZ, 0xfc, !PT ;  /* 0x000000140e077812 */ /* 0x000fe400078efcff */
[----:B------:R-:W-:Y:S01]  /*53c0*/  ISETP.LT.AND P2, PT, R0, 0x484, !P1 ;  /* 0x000004840000780c */ /* 0x000fe20004f41270 */
[----:B------:R-:W-:Y:S01]  /*53d0*/  IMAD R0, R13, -0x121, R0 ;  /* 0xfffffedf0d007824 */ /* 0x000fe200078e0200 */
[----:B------:R-:W-:Y:S01]  /*53e0*/  LOP3.LUT R11, R14, 0x18, RZ, 0xfc, !PT ;  /* 0x000000180e0b7812 */ /* 0x000fe200078efcff */
[----:B------:R-:W-:Y:S01]  /*53f0*/  VIADD R45, R38, UR5 ;  /* 0x00000005262d7c36 */ /* 0x000fe20008000000 */
[----:B------:R-:W-:Y:S01]  /*5400*/  SEL R38, R41, 0x8, P3 ;  /* 0x0000000829267807 */ /* 0x000fe20001800000 */
[----:B------:R-:W-:Y:S01]  /*5410*/  IMAD R16, R15, -0x121, R6 ;  /* 0xfffffedf0f107824 */ /* 0x000fe200078e0206 */
[----:B------:R-:W-:Y:S01]  /*5420*/  ISETP.NE.AND P5, PT, R53, RZ, PT ;  /* 0x000000ff3500720c */ /* 0x000fe20003fa5270 */
[----:B------:R-:W-:Y:S01]  /*5430*/  VIADD R47, R40, UR5 ;  /* 0x00000005282f7c36 */ /* 0x000fe20008000000 */
[----:B------:R-:W-:Y:S01]  /*5440*/  ISETP.LT.AND P3, PT, R6, 0x484, !P1 ;  /* 0x000004840600780c */ /* 0x000fe20004f61270 */
[----:B------:R-:W-:-:S02]  /*5450*/  VIADD R49, R42, UR5 ;  /* 0x000000052a317c36 */ /* 0x000fc40008000000 */
[----:B------:R-:W-:Y:S01]  /*5460*/  VIADD R53, R46, UR5 ;  /* 0x000000052e357c36 */ /* 0x000fe20008000000 */
[----:B------:R-:W-:Y:S01]  /*5470*/  ISETP.NE.AND P4, PT, R151, RZ, PT ;  /* 0x000000ff9700720c */ /* 0x000fe20003f85270 */
[----:B------:R-:W-:Y:S01]  /*5480*/  IMAD R0, R13, 0x36300, R0 ;  /* 0x000363000d007824 */ /* 0x000fe200078e0200 */
[----:B------:R-:W-:Y:S01]  /*5490*/  ISETP.NE.AND P6, PT, R54, RZ, PT ;  /* 0x000000ff3600720c */ /* 0x000fe20003fc5270 */
[----:B------:R-:W-:Y:S01]  /*54a0*/  IMAD.HI R6, R7, 0x71625345, RZ ;  /* 0x7162534507067827 */ /* 0x000fe200078e02ff */
[----:B------:R-:W-:Y:S01]  /*54b0*/  PRMT R25, R10, 0x3340, R25 ;  /* 0x000033400a197816 */ /* 0x000fe20000000019 */
[----:B------:R-:W-:Y:S02]  /*54c0*/  ULDC.64 UR4, c[0x0][0x220] ;  /* 0x0000880000047ab9 */ /* 0x000fe40000000a00 */
[----:B------:R-:W-:Y:S01]  /*54d0*/  IMAD.HI R12, R11, 0x71625345, RZ ;  /* 0x716253450b0c7827 */ /* 0x000fe200078e02ff */
[----:B------:R-:W-:-:S03]  /*54e0*/  SHF.R.U32.HI R13, RZ, 0x1f, R6 ;  /* 0x0000001fff0d7819 */ /* 0x000fc60000011606 */
[C---:B------:R-:W-:Y:S02]  /*54f0*/  IMAD R23, R20.reuse, 0x4, R23 ;  /* 0x0000000414177824 */ /* 0x040fe400078e0217 */
[C---:B------:R-:W-:Y:S02]  /*5500*/  IMAD R40, R20.reuse, 0x4, R39 ;  /* 0x0000000414287824 */ /* 0x040fe400078e0227 */
[C---:B------:R-:W-:Y:S01]  /*5510*/  IMAD R42, R20.reuse, 0x4, R43 ;  /* 0x00000004142a7824 */ /* 0x040fe200078e022b */
[----:B------:R2:W4:Y:S01]  /*5520*/  LDS R39, [R22+0x1400] ;  /* 0x0014000016277984 */ /* 0x0005220000000800 */
[C---:B------:R-:W-:Y:S02]  /*5530*/  IMAD R45, R20.reuse, 0x4, R45 ;  /* 0x00000004142d7824 */ /* 0x040fe400078e022d */
[C---:B------:R-:W-:Y:S01]  /*5540*/  IMAD R47, R20.reuse, 0x4, R47 ;  /* 0x00000004142f7824 */ /* 0x040fe200078e022f */
[----:B------:R5:W4:Y:S01]  /*5550*/  LDS R41, [R23+0x1800] ;  /* 0x0018000017297984 */ /* 0x000b220000000800 */
[----:B------:R-:W-:-:S02]  /*5560*/  IMAD R49, R20, 0x4, R49 ;  /* 0x0000000414317824 */ /* 0x000fc400078e0231 */
[C---:B------:R-:W-:Y:S01]  /*5570*/  IMAD R51, R20.reuse, 0x4, R51 ;  /* 0x0000000414337824 */ /* 0x040fe200078e0233 */
[----:B------:R-:W4:Y:S01]  /*5580*/  LDS R43, [R34+0x1c00] ;  /* 0x001c0000222b7984 */ /* 0x000f220000000800 */
[----:B------:R-:W-:Y:S02]  /*5590*/  IMAD R53, R20, 0x4, R53 ;  /* 0x0000000414357824 */ /* 0x000fe400078e0235 */
[----:B-1----:R-:W-:Y:S01]  /*55a0*/  IMAD R3, R17, 0x121, R0 ;  /* 0x0000012111037824 */ /* 0x002fe200078e0200 */
[----:B------:R-:W-:Y:S01]  /*55b0*/  LDS R45, [R45+0x2c00] ;  /* 0x002c00002d2d7984 */ /* 0x000fe20000000800 */
[----:B------:R-:W-:Y:S01]  /*55c0*/  IMAD R20, R15, 0x36300, R16 ;  /* 0x000363000f147824 */ /* 0x000fe200078e0210 */
[----:B------:R-:W-:Y:S01]  /*55d0*/  SHF.R.U32.HI R15, RZ, 0x1f, R12 ;  /* 0x0000001fff0f7819 */ /* 0x000fe2000001160c */
[----:B------:R-:W-:Y:S01]  /*55e0*/  IMAD.WIDE R2, R3, 0x4, R4 ;  /* 0x0000000403027825 */ /* 0x000fe200078e0204 */
[----:B------:R-:W-:Y:S01]  /*55f0*/  LEA.HI.SX32 R16, R6, R13, 0x19 ;  /* 0x0000000d06107211 */ /* 0x000fe200078fcaff */
[----:B------:R-:W-:Y:S01]  /*5600*/  LDS R47, [R47+0x3000] ;  /* 0x003000002f2f7984 */ /* 0x000fe20000000800 */
[----:B------:R-:W-:-:S02]  /*5610*/  LOP3.LUT R0, R14, 0x1c, RZ, 0xfc, !PT ;  /* 0x0000001c0e007812 */ /* 0x000fc400078efcff */
[----:B------:R-:W-:Y:S01]  /*5620*/  LEA.HI.SX32 R18, R12, R15, 0x19 ;  /* 0x0000000f0c127211 */ /* 0x000fe200078fcaff */
[----:B------:R-:W-:Y:S01]  /*5630*/  IMAD R15, R17, 0x121, R20 ;  /* 0x00000121110f7824 */ /* 0x000fe200078e0214 */
[----:B---3--:R-:W-:Y:S01]  /*5640*/  @P2 STG.E desc[UR8][R2.64], R21 ;  /* 0x0000001502002986 */ /* 0x008fe2000c101908 */
[----:B------:R-:W-:Y:S01]  /*5650*/  ISETP.LT.AND P2, PT, R7, 0x484, !P1 ;  /* 0x000004840700780c */ /* 0x000fe20004f41270 */
[----:B------:R-:W-:Y:S02]  /*5660*/  IMAD R13, R16, -0x121, R7 ;  /* 0xfffffedf100d7824 */ /* 0x000fe400078e0207 */
[----:B------:R-:W-:Y:S01]  /*5670*/  IMAD.HI R19, R0, 0x71625345, RZ ;  /* 0x7162534500137827 */ /* 0x000fe200078e02ff */
[----:B------:R-:W-:Y:S03]  /*5680*/  LDS R49, [R49+0x3400] ;  /* 0x0034000031317984 */ /* 0x000fe60000000800 */
[----:B------:R-:W-:Y:S01]  /*5690*/  IMAD.WIDE R6, R15, 0x4, R4 ;  /* 0x000000040f067825 */ /* 0x000fe200078e0204 */
[----:B------:R-:W-:Y:S01]  /*56a0*/  SHF.R.U32.HI R12, RZ, 0x1f, R19 ;  /* 0x0000001fff0c7819 */ /* 0x000fe20000011613 */
[----:B------:R-:W-:Y:S04]  /*56b0*/  LDS R51, [R51+0x3800] ;  /* 0x0038000033337984 */ /* 0x000fe80000000800 */
[----:B0-----:R0:W-:Y:S01]  /*56c0*/  @P3 STG.E desc[UR8][R6.64], R37 ;  /* 0x0000002506003986 */ /* 0x0011e2000c101908 */
[----:B------:R-:W-:-:S03]  /*56d0*/  LEA.HI.SX32 R19, R19, R12, 0x19 ;  /* 0x0000000c13137211 */ /* 0x000fc600078fcaff */
[----:B------:R-:W1:Y:S01]  /*56e0*/  LDS R37, [R40+0x2000] ;  /* 0x0020000028257984 */ /* 0x000e620000000800 */
[----:B------:R-:W-:Y:S01]  /*56f0*/  LOP3.LUT R12, R14, 0x20, RZ, 0xfc, !PT ;  /* 0x000000200e0c7812 */ /* 0x000fe200078efcff */
[----:B--2---:R-:W-:Y:S02]  /*5700*/  IMAD R22, R16, 0x36300, R13 ;  /* 0x0003630010167824 */ /* 0x004fe400078e020d */
[----:B-----5:R-:W-:Y:S01]  /*5710*/  IMAD R23, R18, -0x121, R11 ;  /* 0xfffffedf12177824 */ /* 0x020fe200078e020b */
[----:B------:R-:W-:Y:S01]  /*5720*/  LDS R53, [R53+0x3c00] ;  /* 0x003c000035357984 */ /* 0x000fe20000000800 */
[----:B------:R-:W-:Y:S01]  /*5730*/  IMAD.HI R16, R12, 0x71625345, RZ ;  /* 0x716253450c107827 */ /* 0x000fe200078e02ff */
[----:B------:R-:W-:-:S03]  /*5740*/  ISETP.LT.AND P3, PT, R11, 0x484, !P1 ;  /* 0x000004840b00780c */ /* 0x000fc60004f61270 */
[----:B0-----:R-:W-:Y:S01]  /*5750*/  IMAD R6, R18, 0x36300, R23 ;  /* 0x0003630012067824 */ /* 0x001fe200078e0217 */
[----:B------:R-:W-:Y:S01]  /*5760*/  SHF.R.U32.HI R21, RZ, 0x1f, R16 ;  /* 0x0000001fff157819 */ /* 0x000fe20000011610 */
[C---:B------:R-:W-:Y:S01]  /*5770*/  IMAD R3, R17.reuse, 0x121, R22 ;  /* 0x0000012111037824 */ /* 0x040fe200078e0216 */
[----:B------:R-:W-:Y:S01]  /*5780*/  LOP3.LUT R13, R14, 0x24, RZ, 0xfc, !PT ;  /* 0x000000240e0d7812 */ /* 0x000fe200078efcff */
[----:B------:R-:W-:Y:S01]  /*5790*/  IMAD R7, R17, 0x121, R6 ;  /* 0x0000012111077824 */ /* 0x000fe200078e0206 */
[----:B------:R-:W-:Y:S01]  /*57a0*/  LEA.HI.SX32 R21, R16, R21, 0x19 ;  /* 0x0000001510157211 */ /* 0x000fe200078fcaff */
[----:B------:R-:W-:Y:S01]  /*57b0*/  IMAD.WIDE R2, R3, 0x4, R4 ;  /* 0x0000000403027825 */ /* 0x000fe200078e0204 */
[----:B------:R-:W-:-:S03]  /*57c0*/  LOP3.LUT R15, R14, 0x28, RZ, 0xfc, !PT ;  /* 0x000000280e0f7812 */ /* 0x000fc600078efcff */
[----:B------:R-:W-:Y:S01]  /*57d0*/  IMAD.HI R20, R13, 0x71625345, RZ ;  /* 0x716253450d147827 */ /* 0x000fe200078e02ff */
[----:B----4-:R0:W-:Y:S03]  /*57e0*/  @P2 STG.E desc[UR8][R2.64], R39 ;  /* 0x0000002702002986 */ /* 0x0101e6000c101908 */
[----:B------:R-:W-:Y:S01]  /*57f0*/  IMAD.WIDE R6, R7, 0x4, R4 ;  /* 0x0000000407067825 */ /* 0x000fe200078e0204 */
[----:B------:R-:W2:Y:S03]  /*5800*/  LDS R39, [R42+0x2400] ;  /* 0x002400002a277984 */ /* 0x000ea60000000800 */
[----:B------:R-:W-:Y:S02]  /*5810*/  IMAD R16, R19, -0x121, R0 ;  /* 0xfffffedf13107824 */ /* 0x000fe400078e0200 */
[----:B------:R-:W-:Y:S01]  /*5820*/  IMAD R34, R21, -0x121, R12 ;  /* 0xfffffedf15227824 */ /* 0x000fe200078e020c */
[----:B------:R-:W-:Y:S01]  /*5830*/  SHF.R.U32.HI R11, RZ, 0x1f, R20 ;  /* 0x0000001fff0b7819 */ /* 0x000fe20000011614 */
[----:B------:R-:W-:Y:S01]  /*5840*/  IMAD.HI R18, R15, 0x71625345, RZ ;  /* 0x716253450f127827 */ /* 0x000fe200078e02ff */
[----:B------:R-:W-:Y:S01]  /*5850*/  ISETP.LT.AND P2, PT, R0, 0x484, !P1 ;  /* 0x000004840000780c */ /* 0x000fe20004f41270 */
[----:B------:R3:W-:Y:S01]  /*5860*/  @P3 STG.E desc[UR8][R6.64], R41 ;  /* 0x0000002906003986 */ /* 0x0007e2000c101908 */
[----:B------:R-:W-:Y:S01]  /*5870*/  ISETP.LT.AND P3, PT, R12, 0x484, !P1 ;  /* 0x000004840c00780c */ /* 0x000fe20004f61270 */
[----:B------:R-:W-:-:S02]  /*5880*/  IMAD R22, R19, 0x36300, R16 ;  /* 0x0003630013167824 */ /* 0x000fc400078e0210 */
[----:B------:R-:W-:Y:S01]  /*5890*/  IMAD R34, R21, 0x36300, R34 ;  /* 0x0003630015227824 */ /* 0x000fe200078e0222 */
[----:B------:R-:W-:Y:S01]  /*58a0*/  LEA.HI.SX32 R20, R20, R11, 0x19 ;  /* 0x0000000b14147211 */ /* 0x000fe200078fcaff */
[C---:B0-----:R-:W-:Y:S01]  /*58b0*/  IMAD R3, R17.reuse, 0x121, R22 ;  /* 0x0000012111037824 */ /* 0x041fe200078e0216 */
[----:B------:R-:W-:Y:S02]  /*58c0*/  SHF.R.U32.HI R11, RZ, 0x1f, R18 ;  /* 0x0000001fff0b7819 */ /* 0x000fe40000011612 */
[----:B------:R-:W-:Y:S01]  /*58d0*/  LOP3.LUT R0, R14, 0x2c, RZ, 0xfc, !PT ;  /* 0x0000002c0e007812 */ /* 0x000fe200078efcff */
[----:B---3--:R-:W-:Y:S01]  /*58e0*/  IMAD R7, R17, 0x121, R34 ;  /* 0x0000012111077824 */ /* 0x008fe200078e0222 */
[----:B------:R-:W-:Y:S01]  /*58f0*/  LEA.HI.SX32 R18, R18, R11, 0x19 ;  /* 0x0000000b12127211 */ /* 0x000fe200078fcaff */
[--C-:B------:R-:W-:Y:S01]  /*5900*/  IMAD.WIDE R2, R3, 0x4, R4.reuse ;  /* 0x0000000403027825 */ /* 0x100fe200078e0204 */
[C---:B------:R-:W-:Y:S02]  /*5910*/  LOP3.LUT R11, R14.reuse, 0x30, RZ, 0xfc, !PT ;  /* 0x000000300e0b7812 */ /* 0x040fe400078efcff */
[----:B------:R-:W-:Y:S01]  /*5920*/  LOP3.LUT R16, R14, 0x34, RZ, 0xfc, !PT ;  /* 0x000000340e107812 */ /* 0x000fe200078efcff */
[----:B------:R-:W-:Y:S01]  /*5930*/  IMAD.WIDE R6, R7, 0x4, R4 ;  /* 0x0000000407067825 */ /* 0x000fe200078e0204 */
[----:B------:R0:W-:Y:S03]  /*5940*/  @P2 STG.E desc[UR8][R2.64], R43 ;  /* 0x0000002b02002986 */ /* 0x0001e6000c101908 */
[----:B------:R-:W-:Y:S01]  /*5950*/  IMAD.HI R19, R0, 0x71625345, RZ ;  /* 0x7162534500137827 */ /* 0x000fe200078e02ff */
[----:B-1----:R1:W-:Y:S03]  /*5960*/  @P3 STG.E desc[UR8][R6.64], R37 ;  /* 0x0000002506003986 */ /* 0x0023e6000c101908 */
[----:B------:R-:W-:Y:S01]  /*5970*/  IMAD.HI R23, R11, 0x71625345, RZ ;  /* 0x716253450b177827 */ /* 0x000fe200078e02ff */
[----:B------:R-:W3:Y:S03]  /*5980*/  LDS R37, [R44+0x2800] ;  /* 0x002800002c257984 */ /* 0x000ee60000000800 */
[----:B------:R-:W-:Y:S01]  /*5990*/  IMAD.HI R21, R16, 0x71625345, RZ ;  /* 0x7162534510157827 */ /* 0x000fe200078e02ff */
[----:B------:R-:W-:-:S02]  /*59a0*/  SHF.R.U32.HI R22, RZ, 0x1f, R19 ;  /* 0x0000001fff167819 */ /* 0x000fc40000011613 */
[----:B------:R-:W-:Y:S02]  /*59b0*/  SHF.R.U32.HI R12, RZ, 0x1f, R23 ;  /* 0x0000001fff0c7819 */ /* 0x000fe40000011617 */
[----:B------:R-:W-:Y:S01]  /*59c0*/  ISETP.LT.AND P2, PT, R13, 0x484, !P1 ;  /* 0x000004840d00780c */ /* 0x000fe20004f41270 */
[----:B------:R-:W-:Y:S01]  /*59d0*/  IMAD R13, R20, -0x121, R13 ;  /* 0xfffffedf140d7824 */ /* 0x000fe200078e020d */
[----:B------:R-:W-:Y:S02]  /*59e0*/  SHF.R.U32.HI R34, RZ, 0x1f, R21 ;  /* 0x0000001fff227819 */ /* 0x000fe40000011615 */
[----:B------:R-:W-:Y:S02]  /*59f0*/  LEA.HI.SX32 R19, R19, R22, 0x19 ;  /* 0x0000001613137211 */ /* 0x000fe400078fcaff */
[----:B------:R-:W-:Y:S02]  /*5a00*/  LEA.HI.SX32 R22, R23, R12, 0x19 ;  /* 0x0000000c17167211 */ /* 0x000fe400078fcaff */
[----:B------:R-:W-:-:S02]  /*5a10*/  LOP3.LUT R12, R14, 0x38, RZ, 0xfc, !PT ;  /* 0x000000380e0c7812 */ /* 0x000fc400078efcff */
[----:B------:R-:W-:Y:S01]  /*5a20*/  LEA.HI.SX32 R21, R21, R34, 0x19 ;  /* 0x0000002215157211 */ /* 0x000fe200078fcaff */
[----:B------:R-:W-:Y:S01]  /*5a30*/  IMAD R34, R20, 0x36300, R13 ;  /* 0x0003630014227824 */ /* 0x000fe200078e020d */
[----:B------:R-:W-:Y:S01]  /*5a40*/  LOP3.LUT R14, R14, 0x3c, RZ, 0xfc, !PT ;  /* 0x0000003c0e0e7812 */ /* 0x000fe200078efcff */
[----:B------:R-:W-:Y:S01]  /*5a50*/  IMAD.HI R13, R12, 0x71625345, RZ ;  /* 0x716253450c0d7827 */ /* 0x000fe200078e02ff */
[----:B------:R-:W-:-:S03]  /*5a60*/  SEL R27, R27, 0x8, P4 ;  /* 0x000000081b1b7807 */ /* 0x000fc60002000000 */
[----:B0-----:R-:W-:Y:S01]  /*5a70*/  IMAD R3, R17, 0x121, R34 ;  /* 0x0000012111037824 */ /* 0x001fe200078e0222 */
[----:B------:R-:W-:Y:S01]  /*5a80*/  ISETP.NE.AND P4, PT, R52, RZ, PT ;  /* 0x000000ff3400720c */ /* 0x000fe20003f85270 */
[----:B------:R-:W-:Y:S01]  /*5a90*/  IMAD.HI R23, R14, 0x71625345, RZ ;  /* 0x716253450e177827 */ /* 0x000fe200078e02ff */
[----:B------:R-:W-:-:S03]  /*5aa0*/  SHF.R.U32.HI R20, RZ, 0x1f, R13 ;  /* 0x0000001fff147819 */ /* 0x000fc6000001160d */
[----:B------:R-:W-:Y:S01]  /*5ab0*/  IMAD.WIDE R2, R3, 0x4, R4 ;  /* 0x0000000403027825 */ /* 0x000fe200078e0204 */
[----:B------:R-:W-:Y:S02]  /*5ac0*/  SEL R33, R33, 0x8, P4 ;  /* 0x0000000821217807 */ /* 0x000fe40002000000 */
[----:B------:R-:W-:Y:S02]  /*5ad0*/  SHF.R.U32.HI R34, RZ, 0x1f, R23 ;  /* 0x0000001fff227819 */ /* 0x000fe40000011617 */
[----:B------:R-:W-:Y:S01]  /*5ae0*/  ISETP.LT.AND P4, PT, R15, 0x484, !P1 ;  /* 0x000004840f00780c */ /* 0x000fe20004f81270 */
[----:B------:R-:W-:Y:S01]  /*5af0*/  IMAD R15, R18, -0x121, R15 ;  /* 0xfffffedf120f7824 */ /* 0x000fe200078e020f */
[----:B------:R-:W-:Y:S01]  /*5b00*/  ISETP.LT.AND P3, PT, R0, 0x484, !P1 ;  /* 0x000004840000780c */ /* 0x000fe20004f61270 */
[----:B--2---:R0:W-:Y:S01]  /*5b10*/  @P2 STG.E desc[UR8][R2.64], R39 ;  /* 0x0000002702002986 */ /* 0x0041e2000c101908 */
[----:B------:R-:W-:Y:S01]  /*5b20*/  LEA.HI.SX32 R13, R13, R20, 0x19 ;  /* 0x000000140d0d7211 */ /* 0x000fe200078fcaff */
[----:B------:R-:W-:Y:S01]  /*5b30*/  IMAD R0, R19, -0x121, R0 ;  /* 0xfffffedf13007824 */ /* 0x000fe200078e0200 */
[----:B------:R-:W-:Y:S01]  /*5b40*/  ISETP.LT.AND P2, PT, R11, 0x484, !P1 ;  /* 0x000004840b00780c */ /* 0x000fe20004f41270 */
[----:B------:R-:W-:Y:S01]  /*5b50*/  IMAD R11, R22, -0x121, R11 ;  /* 0xfffffedf160b7824 */ /* 0x000fe200078e020b */
[----:B------:R-:W-:Y:S01]  /*5b60*/  LEA.HI.SX32 R23, R23, R34, 0x19 ;  /* 0x0000002217177211 */ /* 0x000fe200078fcaff */
[----:B------:R-:W-:Y:S01]  /*5b70*/  IMAD R18, R18, 0x36300, R15 ;  /* 0x0003630012127824 */ /* 0x000fe200078e020f */
[----:B-1----:R-:W-:-:S02]  /*5b80*/  SEL R7, R32, 0x8, P5 ;  /* 0x0000000820077807 */ /* 0x002fc40002800000 */
[----:B------:R-:W-:Y:S01]  /*5b90*/  SEL R30, R30, 0x8, P6 ;  /* 0x000000081e1e7807 */ /* 0x000fe20003000000 */
[----:B------:R-:W-:Y:S01]  /*5ba0*/  IMAD R0, R19, 0x36300, R0 ;  /* 0x0003630013007824 */ /* 0x000fe200078e0200 */
[----:B------:R-:W-:Y:S01]  /*5bb0*/  ISETP.LT.AND P5, PT, R16, 0x484, !P1 ;  /* 0x000004841000780c */ /* 0x000fe20004fa1270 */
[----:B------:R-:W-:Y:S01]  /*5bc0*/  IMAD R16, R21, -0x121, R16 ;  /* 0xfffffedf15107824 */ /* 0x000fe200078e0210 */
[----:B------:R-:W-:Y:S01]  /*5bd0*/  ISETP.LT.AND P6, PT, R12, 0x484, !P1 ;  /* 0x000004840c00780c */ /* 0x000fe20004fc1270 */
[----:B------:R-:W-:Y:S01]  /*5be0*/  IMAD R12, R13, -0x121, R12 ;  /* 0xfffffedf0d0c7824 */ /* 0x000fe200078e020c */
[----:B------:R-:W-:Y:S01]  /*5bf0*/  ISETP.LT.AND P1, PT, R14, 0x484, !P1 ;  /* 0x000004840e00780c */ /* 0x000fe20004f21270 */
[----:B------:R-:W-:Y:S02]  /*5c00*/  IMAD R22, R22, 0x36300, R11 ;  /* 0x0003630016167824 */ /* 0x000fe400078e020b */
[----:B------:R-:W-:Y:S02]  /*5c10*/  IMAD R14, R23, -0x121, R14 ;  /* 0xfffffedf170e7824 */ /* 0x000fe400078e020e */
[----:B0-----:R-:W-:-:S02]  /*5c20*/  IMAD R3, R17, 0x121, R18 ;  /* 0x0000012111037824 */ /* 0x001fc400078e0212 */
[----:B------:R-:W-:Y:S02]  /*5c30*/  IMAD R16, R21, 0x36300, R16 ;  /* 0x0003630015107824 */ /* 0x000fe400078e0210 */
[----:B------:R-:W-:Y:S02]  /*5c40*/  IMAD R12, R13, 0x36300, R12 ;  /* 0x000363000d0c7824 */ /* 0x000fe400078e020c */
[C---:B------:R-:W-:Y:S02]  /*5c50*/  IMAD R11, R17.reuse, 0x121, R0 ;  /* 0x00000121110b7824 */ /* 0x040fe400078e0200 */
[----:B------:R-:W-:Y:S01]  /*5c60*/  IMAD R13, R17, 0x121, R22 ;  /* 0x00000121110d7824 */ /* 0x000fe200078e0216 */
[----:B------:R-:W-:Y:S01]  /*5c70*/  PRMT R30, R7, 0x3340, R30 ;  /* 0x00003340071e7816 */ /* 0x000fe2000000001e */
[----:B------:R-:W-:Y:S01]  /*5c80*/  IMAD R14, R23, 0x36300, R14 ;  /* 0x00036300170e7824 */ /* 0x000fe200078e020e */
[----:B------:R-:W-:Y:S01]  /*5c90*/  PRMT R0, R8, 0x3340, R9 ;  /* 0x0000334008007816 */ /* 0x000fe20000000009 */
[----:B------:R-:W-:-:S04]  /*5ca0*/  IMAD.WIDE R2, R3, 0x4, R4 ;  /* 0x0000000403027825 */ /* 0x000fc800078e0204 */
[----:B------:R-:W-:Y:S02]  /*5cb0*/  IMAD R15, R17, 0x121, R16 ;  /* 0x00000121110f7824 */ /* 0x000fe400078e0210 */
[----:B------:R-:W-:Y:S01]  /*5cc0*/  IMAD.WIDE R6, R11, 0x4, R4 ;  /* 0x000000040b067825 */ /* 0x000fe200078e0204 */
[----:B---3--:R0:W-:Y:S03]  /*5cd0*/  @P4 STG.E desc[UR8][R2.64], R37 ;  /* 0x0000002502004986 */ /* 0x0081e6000c101908 */
[----:B------:R-:W-:Y:S02]  /*5ce0*/  IMAD R19, R17, 0x121, R12 ;  /* 0x0000012111137824 */ /* 0x000fe400078e020c */
[----:B------:R-:W-:Y:S01]  /*5cf0*/  IMAD.WIDE R8, R13, 0x4, R4 ;  /* 0x000000040d087825 */ /* 0x000fe200078e0204 */
[----:B------:R0:W-:Y:S03]  /*5d00*/  @P3 STG.E desc[UR8][R6.64], R45 ;  /* 0x0000002d06003986 */ /* 0x0001e6000c101908 */
[----:B------:R-:W-:-:S02]  /*5d10*/  IMAD R17, R17, 0x121, R14 ;  /* 0x0000012111117824 */ /* 0x000fc400078e020e */
[--C-:B------:R-:W-:Y:S01]  /*5d20*/  IMAD.WIDE R10, R15, 0x4, R4.reuse ;  /* 0x000000040f0a7825 */ /* 0x100fe200078e0204 */
[----:B------:R0:W-:Y:S01]  /*5d30*/  @P2 STG.E desc[UR8][R8.64], R47 ;  /* 0x0000002f08002986 */ /* 0x0001e2000c101908 */
[----:B------:R-:W-:Y:S02]  /*5d40*/  IADD3 R14, P2, R48, UR4, RZ ;  /* 0x00000004300e7c10 */ /* 0x000fe4000ff5e0ff */
[--C-:B------:R-:W-:Y:S01]  /*5d50*/  IMAD.WIDE R12, R19, 0x4, R4.reuse ;  /* 0x00000004130c7825 */ /* 0x100fe200078e0204 */
[----:B------:R0:W-:Y:S03]  /*5d60*/  @P5 STG.E desc[UR8][R10.64], R49 ;  /* 0x000000310a005986 */ /* 0x0001e6000c101908 */
[----:B------:R-:W-:Y:S01]  /*5d70*/  IMAD.WIDE R4, R17, 0x4, R4 ;  /* 0x0000000411047825 */ /* 0x000fe200078e0204 */
[----:B------:R-:W-:Y:S01]  /*5d80*/  PRMT R27, R24, 0x3340, R27 ;  /* 0x00003340181b7816 */ /* 0x000fe2000000001b */
[----:B------:R0:W-:Y:S01]  /*5d90*/  @P6 STG.E desc[UR8][R12.64], R51 ;  /* 0x000000330c006986 */ /* 0x0001e2000c101908 */
[----:B------:R-:W-:-:S02]  /*5da0*/  PRMT R26, R26, 0x3340, R29 ;  /* 0x000033401a1a7816 */ /* 0x000fc4000000001d */
[----:B------:R-:W-:Y:S01]  /*5db0*/  PRMT R28, R28, 0x3340, R31 ;  /* 0x000033401c1c7816 */ /* 0x000fe2000000001f */
[----:B------:R0:W-:Y:S01]  /*5dc0*/  @P1 STG.E desc[UR8][R4.64], R53 ;  /* 0x0000003504001986 */ /* 0x0001e2000c101908 */
[----:B------:R-:W-:Y:S02]  /*5dd0*/  PRMT R35, R36, 0x3340, R35 ;  /* 0x0000334024237816 */ /* 0x000fe40000000023 */
[----:B------:R-:W-:Y:S02]  /*5de0*/  PRMT R33, R38, 0x3340, R33 ;  /* 0x0000334026217816 */ /* 0x000fe40000000021 */
[----:B------:R-:W-:Y:S02]  /*5df0*/  LEA.HI.X.SX32 R15, R48, UR5, 0x1, P2 ;  /* 0x00000005300f7c11 */ /* 0x000fe400090f0eff */
[----:B------:R-:W-:Y:S02]  /*5e00*/  PRMT R16, R0, 0x5410, R25 ;  /* 0x0000541000107816 */ /* 0x000fe40000000019 */
[----:B------:R-:W-:-:S02]  /*5e10*/  PRMT R17, R27, 0x5410, R26 ;  /* 0x000054101b117816 */ /* 0x000fc4000000001a */
[----:B------:R-:W-:Y:S02]  /*5e20*/  PRMT R18, R28, 0x5410, R35 ;  /* 0x000054101c127816 */ /* 0x000fe40000000023 */
[----:B------:R-:W-:Y:S01]  /*5e30*/  PRMT R19, R33, 0x5410, R30 ;  /* 0x0000541021137816 */ /* 0x000fe2000000001e */
[----:B0-----:R-:W-:Y:S06]  /*5e40*/  @!P0 EXIT ;  /* 0x000000000000894d */ /* 0x001fec0003800000 */
[----:B------:R-:W-:Y:S01]  /*5e50*/  STG.E.128 desc[UR8][R14.64], R16 ;  /* 0x000000100e007986 */ /* 0x000fe2000c101d08 */
[----:B------:R-:W-:Y:S05]  /*5e60*/  EXIT ;  /* 0x000000000000794d */ /* 0x000fea0003800000 */
.L_x_0:
[----:B------:R-:W-:-:S00]  /*5e70*/  BRA `(.L_x_0) ;  /* 0xfffffffc00fc7947 */ /* 0x000fc0000383ffff */
[----:B------:R-:W-:-:S00]  /*5e80*/  NOP ;  /* 0x0000000000007918 */ /* 0x000fc00000000000 */
[----:B------:R-:W-:-:S00]  /*5e90*/  NOP ;  /* 0x0000000000007918 */ /* 0x000fc00000000000 */
[----:B------:R-:W-:-:S00]  /*5ea0*/  NOP ;  /* 0x0000000000007918 */ /* 0x000fc00000000000 */
[----:B------:R-:W-:-:S00]  /*5eb0*/  NOP ;  /* 0x0000000000007918 */ /* 0x000fc00000000000 */
[----:B------:R-:W-:-:S00]  /*5ec0*/  NOP ;  /* 0x0000000000007918 */ /* 0x000fc00000000000 */
[----:B------:R-:W-:-:S00]  /*5ed0*/  NOP ;  /* 0x0000000000007918 */ /* 0x000fc00000000000 */
[----:B------:R-:W-:-:S00]  /*5ee0*/  NOP ;  /* 0x0000000000007918 */ /* 0x000fc00000000000 */
[----:B------:R-:W-:-:S00]  /*5ef0*/  NOP ;  /* 0x0000000000007918 */ /* 0x000fc00000000000 */
.L_x_1:


//--------------------- .nv.shared.triton_poi_fused_max_pool2d_with_indices_33 --------------------------
	.section	.nv.shared.triton_poi_fused_max_pool2d_with_indices_33,"aw",@nobits
	.sectionflags	@""
	.align	16
	.zero		1024


//--------------------- .nv.constant0.triton_poi_fused_max_pool2d_with_indices_33 --------------------------
	.section	.nv.constant0.triton_poi_fused_max_pool2d_with_indices_33,"a",@progbits
	.sectionflags	@""
	.align	4
.nv.constant0.triton_poi_fused_max_pool2d_with_indices_33:
	.zero		560
